//
// Generated by NVIDIA NVVM Compiler
//
// Compiler Build ID: CL-36424714
// Cuda compilation tools, release 13.0, V13.0.88
// Based on NVVM 20.0.0
//

.version 9.0
.target sm_100
.address_size 64

	// .globl	_Z20assign_labels_kernelPKdS0_PiPKiiiiS1_
.extern .shared .align 16 .b8 s_mem[];

.visible .entry _Z20assign_labels_kernelPKdS0_PiPKiiiiS1_(
	.param .u64 .ptr .align 1 _Z20assign_labels_kernelPKdS0_PiPKiiiiS1__param_0,
	.param .u64 .ptr .align 1 _Z20assign_labels_kernelPKdS0_PiPKiiiiS1__param_1,
	.param .u64 .ptr .align 1 _Z20assign_labels_kernelPKdS0_PiPKiiiiS1__param_2,
	.param .u64 .ptr .align 1 _Z20assign_labels_kernelPKdS0_PiPKiiiiS1__param_3,
	.param .u32 _Z20assign_labels_kernelPKdS0_PiPKiiiiS1__param_4,
	.param .u32 _Z20assign_labels_kernelPKdS0_PiPKiiiiS1__param_5,
	.param .u32 _Z20assign_labels_kernelPKdS0_PiPKiiiiS1__param_6,
	.param .u64 .ptr .align 1 _Z20assign_labels_kernelPKdS0_PiPKiiiiS1__param_7
)
{
	.reg .pred 	%p<32>;
	.reg .b32 	%r<101>;
	.reg .b64 	%rd<69>;
	.reg .b64 	%fd<297>;

	ld.param.u64 	%rd15, [_Z20assign_labels_kernelPKdS0_PiPKiiiiS1__param_0];
	ld.param.u64 	%rd18, [_Z20assign_labels_kernelPKdS0_PiPKiiiiS1__param_1];
	ld.param.u64 	%rd16, [_Z20assign_labels_kernelPKdS0_PiPKiiiiS1__param_2];
	ld.param.u64 	%rd17, [_Z20assign_labels_kernelPKdS0_PiPKiiiiS1__param_3];
	ld.param.u32 	%r55, [_Z20assign_labels_kernelPKdS0_PiPKiiiiS1__param_4];
	ld.param.u32 	%r53, [_Z20assign_labels_kernelPKdS0_PiPKiiiiS1__param_5];
	ld.param.u32 	%r54, [_Z20assign_labels_kernelPKdS0_PiPKiiiiS1__param_6];
	ld.param.u64 	%rd19, [_Z20assign_labels_kernelPKdS0_PiPKiiiiS1__param_7];
	cvta.to.global.u64 	%rd1, %rd18;
	cvta.to.global.u64 	%rd2, %rd19;
	mov.u32 	%r56, %ctaid.x;
	mov.u32 	%r57, %ntid.x;
	mov.u32 	%r58, %tid.x;
	mad.lo.s32 	%r1, %r56, %r57, %r58;
	setp.ge.s32 	%p1, %r1, %r55;
	@%p1 bra 	$L__BB0_41;
	cvta.to.global.u64 	%rd3, %rd15;
	mul.wide.s32 	%rd4, %r53, %r1;
	shl.b64 	%rd20, %rd4, 3;
	add.s64 	%rd5, %rd3, %rd20;
	setp.lt.s32 	%p2, %r53, 1;
	mov.f64 	%fd283, 0d0000000000000000;
	@%p2 bra 	$L__BB0_14;
	and.b32  	%r2, %r53, 15;
	setp.lt.u32 	%p3, %r53, 16;
	mov.f64 	%fd283, 0d0000000000000000;
	mov.b32 	%r80, 0;
	@%p3 bra 	$L__BB0_5;
	and.b32  	%r80, %r53, 2147483632;
	mov.f64 	%fd283, 0d0000000000000000;
	mov.b32 	%r91, 0;
$L__BB0_4:
	.pragma "nounroll";
	mul.wide.u32 	%rd21, %r91, 8;
	add.s64 	%rd22, %rd1, %rd21;
	ld.global.f64 	%fd39, [%rd22];
	add.s64 	%rd23, %rd5, %rd21;
	ld.global.f64 	%fd40, [%rd23];
	sub.f64 	%fd41, %fd39, %fd40;
	fma.rn.f64 	%fd42, %fd41, %fd41, %fd283;
	ld.global.f64 	%fd43, [%rd22+8];
	ld.global.f64 	%fd44, [%rd23+8];
	sub.f64 	%fd45, %fd43, %fd44;
	fma.rn.f64 	%fd46, %fd45, %fd45, %fd42;
	ld.global.f64 	%fd47, [%rd22+16];
	ld.global.f64 	%fd48, [%rd23+16];
	sub.f64 	%fd49, %fd47, %fd48;
	fma.rn.f64 	%fd50, %fd49, %fd49, %fd46;
	ld.global.f64 	%fd51, [%rd22+24];
	ld.global.f64 	%fd52, [%rd23+24];
	sub.f64 	%fd53, %fd51, %fd52;
	fma.rn.f64 	%fd54, %fd53, %fd53, %fd50;
	ld.global.f64 	%fd55, [%rd22+32];
	ld.global.f64 	%fd56, [%rd23+32];
	sub.f64 	%fd57, %fd55, %fd56;
	fma.rn.f64 	%fd58, %fd57, %fd57, %fd54;
	ld.global.f64 	%fd59, [%rd22+40];
	ld.global.f64 	%fd60, [%rd23+40];
	sub.f64 	%fd61, %fd59, %fd60;
	fma.rn.f64 	%fd62, %fd61, %fd61, %fd58;
	ld.global.f64 	%fd63, [%rd22+48];
	ld.global.f64 	%fd64, [%rd23+48];
	sub.f64 	%fd65, %fd63, %fd64;
	fma.rn.f64 	%fd66, %fd65, %fd65, %fd62;
	ld.global.f64 	%fd67, [%rd22+56];
	ld.global.f64 	%fd68, [%rd23+56];
	sub.f64 	%fd69, %fd67, %fd68;
	fma.rn.f64 	%fd70, %fd69, %fd69, %fd66;
	ld.global.f64 	%fd71, [%rd22+64];
	ld.global.f64 	%fd72, [%rd23+64];
	sub.f64 	%fd73, %fd71, %fd72;
	fma.rn.f64 	%fd74, %fd73, %fd73, %fd70;
	ld.global.f64 	%fd75, [%rd22+72];
	ld.global.f64 	%fd76, [%rd23+72];
	sub.f64 	%fd77, %fd75, %fd76;
	fma.rn.f64 	%fd78, %fd77, %fd77, %fd74;
	ld.global.f64 	%fd79, [%rd22+80];
	ld.global.f64 	%fd80, [%rd23+80];
	sub.f64 	%fd81, %fd79, %fd80;
	fma.rn.f64 	%fd82, %fd81, %fd81, %fd78;
	ld.global.f64 	%fd83, [%rd22+88];
	ld.global.f64 	%fd84, [%rd23+88];
	sub.f64 	%fd85, %fd83, %fd84;
	fma.rn.f64 	%fd86, %fd85, %fd85, %fd82;
	ld.global.f64 	%fd87, [%rd22+96];
	ld.global.f64 	%fd88, [%rd23+96];
	sub.f64 	%fd89, %fd87, %fd88;
	fma.rn.f64 	%fd90, %fd89, %fd89, %fd86;
	ld.global.f64 	%fd91, [%rd22+104];
	ld.global.f64 	%fd92, [%rd23+104];
	sub.f64 	%fd93, %fd91, %fd92;
	fma.rn.f64 	%fd94, %fd93, %fd93, %fd90;
	ld.global.f64 	%fd95, [%rd22+112];
	ld.global.f64 	%fd96, [%rd23+112];
	sub.f64 	%fd97, %fd95, %fd96;
	fma.rn.f64 	%fd98, %fd97, %fd97, %fd94;
	ld.global.f64 	%fd99, [%rd22+120];
	ld.global.f64 	%fd100, [%rd23+120];
	sub.f64 	%fd101, %fd99, %fd100;
	fma.rn.f64 	%fd283, %fd101, %fd101, %fd98;
	add.s32 	%r91, %r91, 16;
	setp.eq.s32 	%p4, %r91, %r80;
	@%p4 bra 	$L__BB0_5;
	bra.uni 	$L__BB0_4;
$L__BB0_5:
	setp.eq.s32 	%p5, %r2, 0;
	@%p5 bra 	$L__BB0_14;
	and.b32  	%r5, %r53, 7;
	setp.lt.u32 	%p6, %r2, 8;
	@%p6 bra 	$L__BB0_8;
	mul.wide.u32 	%rd24, %r80, 8;
	add.s64 	%rd25, %rd1, %rd24;
	ld.global.f64 	%fd103, [%rd25];
	add.s64 	%rd26, %rd5, %rd24;
	ld.global.f64 	%fd104, [%rd26];
	sub.f64 	%fd105, %fd103, %fd104;
	fma.rn.f64 	%fd106, %fd105, %fd105, %fd283;
	ld.global.f64 	%fd107, [%rd25+8];
	ld.global.f64 	%fd108, [%rd26+8];
	sub.f64 	%fd109, %fd107, %fd108;
	fma.rn.f64 	%fd110, %fd109, %fd109, %fd106;
	ld.global.f64 	%fd111, [%rd25+16];
	ld.global.f64 	%fd112, [%rd26+16];
	sub.f64 	%fd113, %fd111, %fd112;
	fma.rn.f64 	%fd114, %fd113, %fd113, %fd110;
	ld.global.f64 	%fd115, [%rd25+24];
	ld.global.f64 	%fd116, [%rd26+24];
	sub.f64 	%fd117, %fd115, %fd116;
	fma.rn.f64 	%fd118, %fd117, %fd117, %fd114;
	ld.global.f64 	%fd119, [%rd25+32];
	ld.global.f64 	%fd120, [%rd26+32];
	sub.f64 	%fd121, %fd119, %fd120;
	fma.rn.f64 	%fd122, %fd121, %fd121, %fd118;
	ld.global.f64 	%fd123, [%rd25+40];
	ld.global.f64 	%fd124, [%rd26+40];
	sub.f64 	%fd125, %fd123, %fd124;
	fma.rn.f64 	%fd126, %fd125, %fd125, %fd122;
	ld.global.f64 	%fd127, [%rd25+48];
	ld.global.f64 	%fd128, [%rd26+48];
	sub.f64 	%fd129, %fd127, %fd128;
	fma.rn.f64 	%fd130, %fd129, %fd129, %fd126;
	ld.global.f64 	%fd131, [%rd25+56];
	ld.global.f64 	%fd132, [%rd26+56];
	sub.f64 	%fd133, %fd131, %fd132;
	fma.rn.f64 	%fd283, %fd133, %fd133, %fd130;
	add.s32 	%r80, %r80, 8;
$L__BB0_8:
	setp.eq.s32 	%p7, %r5, 0;
	@%p7 bra 	$L__BB0_14;
	and.b32  	%r8, %r53, 3;
	setp.lt.u32 	%p8, %r5, 4;
	@%p8 bra 	$L__BB0_11;
	mul.wide.u32 	%rd27, %r80, 8;
	add.s64 	%rd28, %rd1, %rd27;
	ld.global.f64 	%fd135, [%rd28];
	add.s64 	%rd29, %rd5, %rd27;
	ld.global.f64 	%fd136, [%rd29];
	sub.f64 	%fd137, %fd135, %fd136;
	fma.rn.f64 	%fd138, %fd137, %fd137, %fd283;
	ld.global.f64 	%fd139, [%rd28+8];
	ld.global.f64 	%fd140, [%rd29+8];
	sub.f64 	%fd141, %fd139, %fd140;
	fma.rn.f64 	%fd142, %fd141, %fd141, %fd138;
	ld.global.f64 	%fd143, [%rd28+16];
	ld.global.f64 	%fd144, [%rd29+16];
	sub.f64 	%fd145, %fd143, %fd144;
	fma.rn.f64 	%fd146, %fd145, %fd145, %fd142;
	ld.global.f64 	%fd147, [%rd28+24];
	ld.global.f64 	%fd148, [%rd29+24];
	sub.f64 	%fd149, %fd147, %fd148;
	fma.rn.f64 	%fd283, %fd149, %fd149, %fd146;
	add.s32 	%r80, %r80, 4;
$L__BB0_11:
	setp.eq.s32 	%p9, %r8, 0;
	@%p9 bra 	$L__BB0_14;
	mov.b32 	%r84, 0;
$L__BB0_13:
	.pragma "nounroll";
	mul.wide.u32 	%rd30, %r80, 8;
	add.s64 	%rd31, %rd1, %rd30;
	ld.global.f64 	%fd150, [%rd31];
	add.s64 	%rd32, %rd5, %rd30;
	ld.global.f64 	%fd151, [%rd32];
	sub.f64 	%fd152, %fd150, %fd151;
	fma.rn.f64 	%fd283, %fd152, %fd152, %fd283;
	add.s32 	%r80, %r80, 1;
	add.s32 	%r84, %r84, 1;
	setp.ne.s32 	%p10, %r84, %r8;
	@%p10 bra 	$L__BB0_13;
$L__BB0_14:
	setp.lt.s32 	%p11, %r54, 2;
	mov.b32 	%r100, 0;
	@%p11 bra 	$L__BB0_37;
	setp.lt.s32 	%p12, %r53, 1;
	@%p12 bra 	$L__BB0_31;
	and.b32  	%r15, %r53, 15;
	add.s32 	%r16, %r15, -1;
	and.b32  	%r17, %r53, 7;
	add.s32 	%r18, %r17, -1;
	and.b32  	%r19, %r53, 2147483632;
	and.b32  	%r20, %r53, 3;
	neg.s32 	%r21, %r19;
	add.s64 	%rd34, %rd20, %rd3;
	add.s64 	%rd6, %rd34, 64;
	mov.b32 	%r100, 0;
	mov.b32 	%r85, 1;
$L__BB0_17:
	setp.lt.u32 	%p19, %r53, 16;
	mul.lo.s32 	%r24, %r85, %r53;
	mov.f64 	%fd292, 0d0000000000000000;
	mov.b32 	%r89, 0;
	@%p19 bra 	$L__BB0_20;
	mul.wide.u32 	%rd35, %r24, 8;
	add.s64 	%rd36, %rd1, %rd35;
	add.s64 	%rd68, %rd36, 64;
	mov.f64 	%fd292, 0d0000000000000000;
	mov.u64 	%rd67, %rd6;
	mov.u32 	%r87, %r21;
$L__BB0_19:
	.pragma "nounroll";
	ld.global.f64 	%fd156, [%rd68+-64];
	ld.global.f64 	%fd157, [%rd67+-64];
	sub.f64 	%fd158, %fd156, %fd157;
	fma.rn.f64 	%fd159, %fd158, %fd158, %fd292;
	ld.global.f64 	%fd160, [%rd68+-56];
	ld.global.f64 	%fd161, [%rd67+-56];
	sub.f64 	%fd162, %fd160, %fd161;
	fma.rn.f64 	%fd163, %fd162, %fd162, %fd159;
	ld.global.f64 	%fd164, [%rd68+-48];
	ld.global.f64 	%fd165, [%rd67+-48];
	sub.f64 	%fd166, %fd164, %fd165;
	fma.rn.f64 	%fd167, %fd166, %fd166, %fd163;
	ld.global.f64 	%fd168, [%rd68+-40];
	ld.global.f64 	%fd169, [%rd67+-40];
	sub.f64 	%fd170, %fd168, %fd169;
	fma.rn.f64 	%fd171, %fd170, %fd170, %fd167;
	ld.global.f64 	%fd172, [%rd68+-32];
	ld.global.f64 	%fd173, [%rd67+-32];
	sub.f64 	%fd174, %fd172, %fd173;
	fma.rn.f64 	%fd175, %fd174, %fd174, %fd171;
	ld.global.f64 	%fd176, [%rd68+-24];
	ld.global.f64 	%fd177, [%rd67+-24];
	sub.f64 	%fd178, %fd176, %fd177;
	fma.rn.f64 	%fd179, %fd178, %fd178, %fd175;
	ld.global.f64 	%fd180, [%rd68+-16];
	ld.global.f64 	%fd181, [%rd67+-16];
	sub.f64 	%fd182, %fd180, %fd181;
	fma.rn.f64 	%fd183, %fd182, %fd182, %fd179;
	ld.global.f64 	%fd184, [%rd68+-8];
	ld.global.f64 	%fd185, [%rd67+-8];
	sub.f64 	%fd186, %fd184, %fd185;
	fma.rn.f64 	%fd187, %fd186, %fd186, %fd183;
	ld.global.f64 	%fd188, [%rd68];
	ld.global.f64 	%fd189, [%rd67];
	sub.f64 	%fd190, %fd188, %fd189;
	fma.rn.f64 	%fd191, %fd190, %fd190, %fd187;
	ld.global.f64 	%fd192, [%rd68+8];
	ld.global.f64 	%fd193, [%rd67+8];
	sub.f64 	%fd194, %fd192, %fd193;
	fma.rn.f64 	%fd195, %fd194, %fd194, %fd191;
	ld.global.f64 	%fd196, [%rd68+16];
	ld.global.f64 	%fd197, [%rd67+16];
	sub.f64 	%fd198, %fd196, %fd197;
	fma.rn.f64 	%fd199, %fd198, %fd198, %fd195;
	ld.global.f64 	%fd200, [%rd68+24];
	ld.global.f64 	%fd201, [%rd67+24];
	sub.f64 	%fd202, %fd200, %fd201;
	fma.rn.f64 	%fd203, %fd202, %fd202, %fd199;
	ld.global.f64 	%fd204, [%rd68+32];
	ld.global.f64 	%fd205, [%rd67+32];
	sub.f64 	%fd206, %fd204, %fd205;
	fma.rn.f64 	%fd207, %fd206, %fd206, %fd203;
	ld.global.f64 	%fd208, [%rd68+40];
	ld.global.f64 	%fd209, [%rd67+40];
	sub.f64 	%fd210, %fd208, %fd209;
	fma.rn.f64 	%fd211, %fd210, %fd210, %fd207;
	ld.global.f64 	%fd212, [%rd68+48];
	ld.global.f64 	%fd213, [%rd67+48];
	sub.f64 	%fd214, %fd212, %fd213;
	fma.rn.f64 	%fd215, %fd214, %fd214, %fd211;
	ld.global.f64 	%fd216, [%rd68+56];
	ld.global.f64 	%fd217, [%rd67+56];
	sub.f64 	%fd218, %fd216, %fd217;
	fma.rn.f64 	%fd292, %fd218, %fd218, %fd215;
	add.s32 	%r87, %r87, 16;
	add.s64 	%rd68, %rd68, 128;
	add.s64 	%rd67, %rd67, 128;
	setp.ne.s32 	%p20, %r87, 0;
	mov.u32 	%r89, %r19;
	@%p20 bra 	$L__BB0_19;
$L__BB0_20:
	setp.eq.s32 	%p21, %r15, 0;
	@%p21 bra 	$L__BB0_30;
	setp.lt.u32 	%p22, %r16, 7;
	@%p22 bra 	$L__BB0_23;
	add.s32 	%r74, %r89, %r24;
	mul.wide.u32 	%rd37, %r74, 8;
	add.s64 	%rd38, %rd1, %rd37;
	ld.global.f64 	%fd220, [%rd38];
	cvt.u64.u32 	%rd39, %r89;
	mul.wide.u32 	%rd40, %r89, 8;
	add.s64 	%rd41, %rd5, %rd40;
	ld.global.f64 	%fd221, [%rd41];
	sub.f64 	%fd222, %fd220, %fd221;
	fma.rn.f64 	%fd223, %fd222, %fd222, %fd292;
	cvt.u64.u32 	%rd42, %r24;
	add.s64 	%rd43, %rd39, %rd42;
	shl.b64 	%rd44, %rd43, 3;
	add.s64 	%rd45, %rd1, %rd44;
	ld.global.f64 	%fd224, [%rd45+8];
	ld.global.f64 	%fd225, [%rd41+8];
	sub.f64 	%fd226, %fd224, %fd225;
	fma.rn.f64 	%fd227, %fd226, %fd226, %fd223;
	ld.global.f64 	%fd228, [%rd45+16];
	ld.global.f64 	%fd229, [%rd41+16];
	sub.f64 	%fd230, %fd228, %fd229;
	fma.rn.f64 	%fd231, %fd230, %fd230, %fd227;
	ld.global.f64 	%fd232, [%rd45+24];
	ld.global.f64 	%fd233, [%rd41+24];
	sub.f64 	%fd234, %fd232, %fd233;
	fma.rn.f64 	%fd235, %fd234, %fd234, %fd231;
	ld.global.f64 	%fd236, [%rd45+32];
	ld.global.f64 	%fd237, [%rd41+32];
	sub.f64 	%fd238, %fd236, %fd237;
	fma.rn.f64 	%fd239, %fd238, %fd238, %fd235;
	ld.global.f64 	%fd240, [%rd45+40];
	ld.global.f64 	%fd241, [%rd41+40];
	sub.f64 	%fd242, %fd240, %fd241;
	fma.rn.f64 	%fd243, %fd242, %fd242, %fd239;
	ld.global.f64 	%fd244, [%rd45+48];
	ld.global.f64 	%fd245, [%rd41+48];
	sub.f64 	%fd246, %fd244, %fd245;
	fma.rn.f64 	%fd247, %fd246, %fd246, %fd243;
	ld.global.f64 	%fd248, [%rd45+56];
	ld.global.f64 	%fd249, [%rd41+56];
	sub.f64 	%fd250, %fd248, %fd249;
	fma.rn.f64 	%fd292, %fd250, %fd250, %fd247;
	add.s32 	%r89, %r89, 8;
$L__BB0_23:
	setp.eq.s32 	%p23, %r17, 0;
	@%p23 bra 	$L__BB0_30;
	setp.lt.u32 	%p24, %r18, 3;
	@%p24 bra 	$L__BB0_26;
	add.s32 	%r75, %r89, %r24;
	mul.wide.u32 	%rd46, %r75, 8;
	add.s64 	%rd47, %rd1, %rd46;
	ld.global.f64 	%fd252, [%rd47];
	cvt.u64.u32 	%rd48, %r89;
	mul.wide.u32 	%rd49, %r89, 8;
	add.s64 	%rd50, %rd5, %rd49;
	ld.global.f64 	%fd253, [%rd50];
	sub.f64 	%fd254, %fd252, %fd253;
	fma.rn.f64 	%fd255, %fd254, %fd254, %fd292;
	cvt.u64.u32 	%rd51, %r24;
	add.s64 	%rd52, %rd48, %rd51;
	shl.b64 	%rd53, %rd52, 3;
	add.s64 	%rd54, %rd1, %rd53;
	ld.global.f64 	%fd256, [%rd54+8];
	ld.global.f64 	%fd257, [%rd50+8];
	sub.f64 	%fd258, %fd256, %fd257;
	fma.rn.f64 	%fd259, %fd258, %fd258, %fd255;
	ld.global.f64 	%fd260, [%rd54+16];
	ld.global.f64 	%fd261, [%rd50+16];
	sub.f64 	%fd262, %fd260, %fd261;
	fma.rn.f64 	%fd263, %fd262, %fd262, %fd259;
	ld.global.f64 	%fd264, [%rd54+24];
	ld.global.f64 	%fd265, [%rd50+24];
	sub.f64 	%fd266, %fd264, %fd265;
	fma.rn.f64 	%fd292, %fd266, %fd266, %fd263;
	add.s32 	%r89, %r89, 4;
$L__BB0_26:
	setp.eq.s32 	%p25, %r20, 0;
	@%p25 bra 	$L__BB0_30;
	setp.eq.s32 	%p26, %r20, 1;
	add.s32 	%r76, %r89, %r24;
	mul.wide.u32 	%rd55, %r76, 8;
	add.s64 	%rd56, %rd1, %rd55;
	ld.global.f64 	%fd267, [%rd56];
	cvt.u64.u32 	%rd12, %r89;
	mul.wide.u32 	%rd57, %r89, 8;
	add.s64 	%rd13, %rd5, %rd57;
	ld.global.f64 	%fd268, [%rd13];
	sub.f64 	%fd269, %fd267, %fd268;
	fma.rn.f64 	%fd292, %fd269, %fd269, %fd292;
	@%p26 bra 	$L__BB0_30;
	setp.eq.s32 	%p27, %r20, 2;
	cvt.u64.u32 	%rd58, %r24;
	add.s64 	%rd59, %rd12, %rd58;
	shl.b64 	%rd60, %rd59, 3;
	add.s64 	%rd14, %rd1, %rd60;
	ld.global.f64 	%fd270, [%rd14+8];
	ld.global.f64 	%fd271, [%rd13+8];
	sub.f64 	%fd272, %fd270, %fd271;
	fma.rn.f64 	%fd292, %fd272, %fd272, %fd292;
	@%p27 bra 	$L__BB0_30;
	ld.global.f64 	%fd273, [%rd14+16];
	ld.global.f64 	%fd274, [%rd13+16];
	sub.f64 	%fd275, %fd273, %fd274;
	fma.rn.f64 	%fd292, %fd275, %fd275, %fd292;
$L__BB0_30:
	setp.lt.f64 	%p28, %fd292, %fd283;
	selp.b32 	%r100, %r85, %r100, %p28;
	selp.f64 	%fd283, %fd292, %fd283, %p28;
	add.s32 	%r85, %r85, 1;
	setp.eq.s32 	%p29, %r85, %r54;
	@%p29 bra 	$L__BB0_37;
	bra.uni 	$L__BB0_17;
$L__BB0_31:
	add.s32 	%r34, %r54, -1;
	add.s32 	%r66, %r54, -2;
	and.b32  	%r35, %r34, 3;
	setp.lt.u32 	%p13, %r66, 3;
	mov.b32 	%r100, 0;
	mov.b32 	%r97, 1;
	@%p13 bra 	$L__BB0_34;
	and.b32  	%r36, %r34, -4;
	mov.b32 	%r100, 0;
	mov.b32 	%r92, 1;
$L__BB0_33:
	setp.gt.f64 	%p14, %fd283, 0d0000000000000000;
	selp.b32 	%r100, %r92, %r100, %p14;
	selp.f64 	%fd283, 0d0000000000000000, %fd283, %p14;
	add.s32 	%r97, %r92, 4;
	add.s32 	%r69, %r92, 3;
	setp.ne.s32 	%p15, %r69, %r36;
	mov.u32 	%r92, %r97;
	@%p15 bra 	$L__BB0_33;
$L__BB0_34:
	setp.eq.s32 	%p16, %r35, 0;
	@%p16 bra 	$L__BB0_37;
	mov.b32 	%r99, 0;
$L__BB0_36:
	.pragma "nounroll";
	setp.gt.f64 	%p17, %fd283, 0d0000000000000000;
	selp.b32 	%r100, %r97, %r100, %p17;
	selp.f64 	%fd283, 0d0000000000000000, %fd283, %p17;
	add.s32 	%r97, %r97, 1;
	add.s32 	%r99, %r99, 1;
	setp.ne.s32 	%p18, %r99, %r35;
	@%p18 bra 	$L__BB0_36;
$L__BB0_37:
	cvta.to.global.u64 	%rd61, %rd16;
	mul.wide.s32 	%rd62, %r1, 4;
	add.s64 	%rd63, %rd61, %rd62;
	st.global.u32 	[%rd63], %r100;
	setp.eq.s64 	%p30, %rd17, 0;
	@%p30 bra 	$L__BB0_40;
	cvta.to.global.u64 	%rd64, %rd17;
	add.s64 	%rd66, %rd64, %rd62;
	ld.global.u32 	%r77, [%rd66];
	setp.eq.s32 	%p31, %r77, %r100;
	@%p31 bra 	$L__BB0_41;
	atom.global.add.u32 	%r78, [%rd2], 1;
	bra.uni 	$L__BB0_41;
$L__BB0_40:
	atom.global.add.u32 	%r79, [%rd2], 1;
$L__BB0_41:
	ret;

}
	// .globl	_Z24accumulate_kernel_sharedPKdPKiPdPiiii
.visible .entry _Z24accumulate_kernel_sharedPKdPKiPdPiiii(
	.param .u64 .ptr .align 1 _Z24accumulate_kernel_sharedPKdPKiPdPiiii_param_0,
	.param .u64 .ptr .align 1 _Z24accumulate_kernel_sharedPKdPKiPdPiiii_param_1,
	.param .u64 .ptr .align 1 _Z24accumulate_kernel_sharedPKdPKiPdPiiii_param_2,
	.param .u64 .ptr .align 1 _Z24accumulate_kernel_sharedPKdPKiPdPiiii_param_3,
	.param .u32 _Z24accumulate_kernel_sharedPKdPKiPdPiiii_param_4,
	.param .u32 _Z24accumulate_kernel_sharedPKdPKiPdPiiii_param_5,
	.param .u32 _Z24accumulate_kernel_sharedPKdPKiPdPiiii_param_6
)
{
	.reg .pred 	%p<21>;
	.reg .b32 	%r<98>;
	.reg .b64 	%rd<40>;
	.reg .b64 	%fd<61>;

	ld.param.u64 	%rd14, [_Z24accumulate_kernel_sharedPKdPKiPdPiiii_param_0];
	ld.param.u64 	%rd11, [_Z24accumulate_kernel_sharedPKdPKiPdPiiii_param_1];
	ld.param.u32 	%r38, [_Z24accumulate_kernel_sharedPKdPKiPdPiiii_param_4];
	ld.param.u32 	%r39, [_Z24accumulate_kernel_sharedPKdPKiPdPiiii_param_5];
	ld.param.u32 	%r40, [_Z24accumulate_kernel_sharedPKdPKiPdPiiii_param_6];
	cvta.to.global.u64 	%rd1, %rd14;
	mul.lo.s32 	%r1, %r40, %r39;
	mov.u32 	%r97, %tid.x;
	mov.u32 	%r41, %ctaid.x;
	mov.u32 	%r3, %ntid.x;
	mad.lo.s32 	%r4, %r41, %r3, %r97;
	setp.ge.s32 	%p1, %r97, %r1;
	mov.u32 	%r87, %r97;
	@%p1 bra 	$L__BB1_1;
	bra.uni 	$L__BB1_28;
$L__BB1_1:
	shl.b32 	%r45, %r1, 3;
	mov.u32 	%r46, s_mem;
	add.s32 	%r5, %r46, %r45;
	setp.ge.s32 	%p3, %r97, %r40;
	mov.u32 	%r88, %r97;
	@%p3 bra 	$L__BB1_3;
$L__BB1_2:
	shl.b32 	%r47, %r88, 2;
	add.s32 	%r48, %r5, %r47;
	mov.b32 	%r49, 0;
	st.shared.u32 	[%r48], %r49;
	add.s32 	%r88, %r88, %r3;
	setp.lt.s32 	%p4, %r88, %r40;
	@%p4 bra 	$L__BB1_2;
$L__BB1_3:
	bar.sync 	0;
	setp.ge.s32 	%p5, %r4, %r38;
	@%p5 bra 	$L__BB1_17;
	ld.param.u32 	%r79, [_Z24accumulate_kernel_sharedPKdPKiPdPiiii_param_5];
	cvta.to.global.u64 	%rd16, %rd11;
	mul.wide.s32 	%rd17, %r4, 4;
	add.s64 	%rd18, %rd16, %rd17;
	ld.global.u32 	%r10, [%rd18];
	mul.wide.s32 	%rd2, %r79, %r4;
	shl.b32 	%r50, %r10, 2;
	add.s32 	%r51, %r5, %r50;
	atom.shared.add.u32 	%r52, [%r51], 1;
	setp.lt.s32 	%p6, %r79, 1;
	@%p6 bra 	$L__BB1_17;
	ld.param.u32 	%r80, [_Z24accumulate_kernel_sharedPKdPKiPdPiiii_param_5];
	mul.lo.s32 	%r11, %r10, %r80;
	setp.lt.u32 	%p7, %r80, 16;
	mov.b32 	%r92, 0;
	@%p7 bra 	$L__BB1_8;
	ld.param.u32 	%r81, [_Z24accumulate_kernel_sharedPKdPKiPdPiiii_param_5];
	and.b32  	%r54, %r81, 2147483632;
	neg.s32 	%r90, %r54;
	shl.b32 	%r55, %r11, 3;
	add.s32 	%r57, %r55, %r46;
	add.s32 	%r89, %r57, 64;
	shl.b64 	%rd19, %rd2, 3;
	add.s64 	%rd20, %rd19, %rd1;
	add.s64 	%rd38, %rd20, 64;
$L__BB1_7:
	.pragma "nounroll";
	ld.param.u32 	%r82, [_Z24accumulate_kernel_sharedPKdPKiPdPiiii_param_5];
	and.b32  	%r92, %r82, 2147483632;
	ld.global.f64 	%fd2, [%rd38+-64];
	atom.shared.add.f64 	%fd3, [%r89+-64], %fd2;
	ld.global.f64 	%fd4, [%rd38+-56];
	atom.shared.add.f64 	%fd5, [%r89+-56], %fd4;
	ld.global.f64 	%fd6, [%rd38+-48];
	atom.shared.add.f64 	%fd7, [%r89+-48], %fd6;
	ld.global.f64 	%fd8, [%rd38+-40];
	atom.shared.add.f64 	%fd9, [%r89+-40], %fd8;
	ld.global.f64 	%fd10, [%rd38+-32];
	atom.shared.add.f64 	%fd11, [%r89+-32], %fd10;
	ld.global.f64 	%fd12, [%rd38+-24];
	atom.shared.add.f64 	%fd13, [%r89+-24], %fd12;
	ld.global.f64 	%fd14, [%rd38+-16];
	atom.shared.add.f64 	%fd15, [%r89+-16], %fd14;
	ld.global.f64 	%fd16, [%rd38+-8];
	atom.shared.add.f64 	%fd17, [%r89+-8], %fd16;
	ld.global.f64 	%fd18, [%rd38];
	atom.shared.add.f64 	%fd19, [%r89], %fd18;
	ld.global.f64 	%fd20, [%rd38+8];
	atom.shared.add.f64 	%fd21, [%r89+8], %fd20;
	ld.global.f64 	%fd22, [%rd38+16];
	atom.shared.add.f64 	%fd23, [%r89+16], %fd22;
	ld.global.f64 	%fd24, [%rd38+24];
	atom.shared.add.f64 	%fd25, [%r89+24], %fd24;
	ld.global.f64 	%fd26, [%rd38+32];
	atom.shared.add.f64 	%fd27, [%r89+32], %fd26;
	ld.global.f64 	%fd28, [%rd38+40];
	atom.shared.add.f64 	%fd29, [%r89+40], %fd28;
	ld.global.f64 	%fd30, [%rd38+48];
	atom.shared.add.f64 	%fd31, [%r89+48], %fd30;
	ld.global.f64 	%fd32, [%rd38+56];
	atom.shared.add.f64 	%fd33, [%r89+56], %fd32;
	add.s32 	%r90, %r90, 16;
	add.s32 	%r89, %r89, 128;
	add.s64 	%rd38, %rd38, 128;
	setp.ne.s32 	%p8, %r90, 0;
	@%p8 bra 	$L__BB1_7;
$L__BB1_8:
	ld.param.u32 	%r83, [_Z24accumulate_kernel_sharedPKdPKiPdPiiii_param_5];
	and.b32  	%r20, %r83, 15;
	setp.eq.s32 	%p9, %r20, 0;
	@%p9 bra 	$L__BB1_17;
	ld.param.u32 	%r84, [_Z24accumulate_kernel_sharedPKdPKiPdPiiii_param_5];
	and.b32  	%r21, %r84, 7;
	setp.lt.u32 	%p10, %r20, 8;
	@%p10 bra 	$L__BB1_11;
	add.s32 	%r58, %r92, %r11;
	shl.b32 	%r59, %r58, 3;
	mov.u32 	%r60, s_mem;
	add.s32 	%r61, %r60, %r59;
	cvt.u64.u32 	%rd21, %r92;
	add.s64 	%rd22, %rd2, %rd21;
	shl.b64 	%rd23, %rd22, 3;
	add.s64 	%rd24, %rd1, %rd23;
	ld.global.f64 	%fd34, [%rd24];
	atom.shared.add.f64 	%fd35, [%r61], %fd34;
	ld.global.f64 	%fd36, [%rd24+8];
	atom.shared.add.f64 	%fd37, [%r61+8], %fd36;
	ld.global.f64 	%fd38, [%rd24+16];
	atom.shared.add.f64 	%fd39, [%r61+16], %fd38;
	ld.global.f64 	%fd40, [%rd24+24];
	atom.shared.add.f64 	%fd41, [%r61+24], %fd40;
	ld.global.f64 	%fd42, [%rd24+32];
	atom.shared.add.f64 	%fd43, [%r61+32], %fd42;
	ld.global.f64 	%fd44, [%rd24+40];
	atom.shared.add.f64 	%fd45, [%r61+40], %fd44;
	ld.global.f64 	%fd46, [%rd24+48];
	atom.shared.add.f64 	%fd47, [%r61+48], %fd46;
	ld.global.f64 	%fd48, [%rd24+56];
	atom.shared.add.f64 	%fd49, [%r61+56], %fd48;
	add.s32 	%r92, %r92, 8;
$L__BB1_11:
	setp.eq.s32 	%p11, %r21, 0;
	@%p11 bra 	$L__BB1_17;
	ld.param.u32 	%r85, [_Z24accumulate_kernel_sharedPKdPKiPdPiiii_param_5];
	and.b32  	%r24, %r85, 3;
	setp.lt.u32 	%p12, %r21, 4;
	@%p12 bra 	$L__BB1_14;
	add.s32 	%r62, %r92, %r11;
	shl.b32 	%r63, %r62, 3;
	mov.u32 	%r64, s_mem;
	add.s32 	%r65, %r64, %r63;
	cvt.u64.u32 	%rd25, %r92;
	add.s64 	%rd26, %rd2, %rd25;
	shl.b64 	%rd27, %rd26, 3;
	add.s64 	%rd28, %rd1, %rd27;
	ld.global.f64 	%fd50, [%rd28];
	atom.shared.add.f64 	%fd51, [%r65], %fd50;
	ld.global.f64 	%fd52, [%rd28+8];
	atom.shared.add.f64 	%fd53, [%r65+8], %fd52;
	ld.global.f64 	%fd54, [%rd28+16];
	atom.shared.add.f64 	%fd55, [%r65+16], %fd54;
	ld.global.f64 	%fd56, [%rd28+24];
	atom.shared.add.f64 	%fd57, [%r65+24], %fd56;
	add.s32 	%r92, %r92, 4;
$L__BB1_14:
	setp.eq.s32 	%p13, %r24, 0;
	@%p13 bra 	$L__BB1_17;
	cvt.u64.u32 	%rd29, %r92;
	add.s64 	%rd30, %rd2, %rd29;
	shl.b64 	%rd31, %rd30, 3;
	add.s64 	%rd39, %rd1, %rd31;
	add.s32 	%r66, %r92, %r11;
	shl.b32 	%r67, %r66, 3;
	mov.u32 	%r68, s_mem;
	add.s32 	%r95, %r68, %r67;
	neg.s32 	%r94, %r24;
$L__BB1_16:
	.pragma "nounroll";
	ld.global.f64 	%fd58, [%rd39];
	atom.shared.add.f64 	%fd59, [%r95], %fd58;
	add.s64 	%rd39, %rd39, 8;
	add.s32 	%r95, %r95, 8;
	add.s32 	%r94, %r94, 1;
	setp.ne.s32 	%p14, %r94, 0;
	@%p14 bra 	$L__BB1_16;
$L__BB1_17:
	setp.ge.s32 	%p15, %r97, %r1;
	bar.sync 	0;
	@%p15 bra 	$L__BB1_22;
	ld.param.u64 	%rd36, [_Z24accumulate_kernel_sharedPKdPKiPdPiiii_param_2];
	cvta.to.global.u64 	%rd9, %rd36;
	mov.u32 	%r70, s_mem;
	mov.u32 	%r96, %r97;
$L__BB1_19:
	shl.b32 	%r69, %r96, 3;
	add.s32 	%r71, %r70, %r69;
	ld.shared.f64 	%fd1, [%r71];
	setp.eq.f64 	%p16, %fd1, 0d0000000000000000;
	@%p16 bra 	$L__BB1_21;
	mul.wide.s32 	%rd32, %r96, 8;
	add.s64 	%rd33, %rd9, %rd32;
	atom.global.add.f64 	%fd60, [%rd33], %fd1;
$L__BB1_21:
	add.s32 	%r96, %r96, %r3;
	setp.lt.s32 	%p17, %r96, %r1;
	@%p17 bra 	$L__BB1_19;
$L__BB1_22:
	setp.ge.s32 	%p18, %r97, %r40;
	@%p18 bra 	$L__BB1_27;
	ld.param.u64 	%rd37, [_Z24accumulate_kernel_sharedPKdPKiPdPiiii_param_3];
	cvta.to.global.u64 	%rd10, %rd37;
	mov.u32 	%r74, s_mem;
$L__BB1_24:
	ld.param.u32 	%r86, [_Z24accumulate_kernel_sharedPKdPKiPdPiiii_param_5];
	mul.lo.s32 	%r72, %r40, %r86;
	shl.b32 	%r73, %r72, 3;
	add.s32 	%r75, %r74, %r73;
	shl.b32 	%r76, %r97, 2;
	add.s32 	%r77, %r75, %r76;
	ld.shared.u32 	%r36, [%r77];
	setp.eq.s32 	%p19, %r36, 0;
	@%p19 bra 	$L__BB1_26;
	mul.wide.s32 	%rd34, %r97, 4;
	add.s64 	%rd35, %rd10, %rd34;
	atom.global.add.u32 	%r78, [%rd35], %r36;
$L__BB1_26:
	add.s32 	%r97, %r97, %r3;
	setp.lt.s32 	%p20, %r97, %r40;
	@%p20 bra 	$L__BB1_24;
$L__BB1_27:
	ret;
$L__BB1_28:
	shl.b32 	%r42, %r87, 3;
	mov.u32 	%r43, s_mem;
	add.s32 	%r44, %r43, %r42;
	mov.b64 	%rd15, 0;
	st.shared.u64 	[%r44], %rd15;
	add.s32 	%r87, %r87, %r3;
	setp.lt.s32 	%p2, %r87, %r1;
	@%p2 bra 	$L__BB1_28;
	bra.uni 	$L__BB1_1;

}


// ===== COMPILED SASS (sm_100) =====

	.target	sm_100

	.elftype	@"ET_EXEC"


//--------------------- .note.nv.tkinfo           --------------------------
	.section	.note.nv.tkinfo,"",@"SHT_NOTE"
	.sectionflags	@"SHF_NOTE_NV_TKINFO"
	.tkinfo
        /*0018*/ 	.word	0x00000002
        /*0030*/ 	.string	""
        /*0030*/ 	.string	"ptxas"
        /*0030*/ 	.string	"Cuda compilation tools, release 13.0, V13.0.88"
        /*0030*/ 	.string	"Build cuda_13.0.r13.0/compiler.36424714_0"
        /*0030*/ 	.string	"-arch sm_100 -m 64 "



//--------------------- .note.nv.cuinfo           --------------------------
	.section	.note.nv.cuinfo,"",@"SHT_NOTE"
	.sectionflags	@"SHF_NOTE_NV_CUINFO"
        /*0018*/ 	.short	0x0002
        /*001a*/ 	.short	0x0064
        /*001c*/ 	.short	0x0082
	.zero		2


//--------------------- .nv.info                  --------------------------
	.section	.nv.info,"",@"SHT_CUDA_INFO"
	.align	4


	//----- nvinfo : EIATTR_REGCOUNT
	.align		4
        /*0000*/ 	.byte	0x04, 0x2f
        /*0002*/ 	.short	(.L_1 - .L_0)
	.align		4
.L_0:
        /*0004*/ 	.word	index@(_Z20assign_labels_kernelPKdS0_PiPKiiiiS1_)
        /*0008*/ 	.word	0x00000020


	//----- nvinfo : EIATTR_FRAME_SIZE
	.align		4
.L_1:
        /*000c*/ 	.byte	0x04, 0x11
        /*000e*/ 	.short	(.L_3 - .L_2)
	.align		4
.L_2:
        /*0010*/ 	.word	index@(_Z20assign_labels_kernelPKdS0_PiPKiiiiS1_)
        /*0014*/ 	.word	0x00000000


	//----- nvinfo : EIATTR_REGCOUNT
	.align		4
.L_3:
        /*0018*/ 	.byte	0x04, 0x2f
        /*001a*/ 	.short	(.L_5 - .L_4)
	.align		4
.L_4:
        /*001c*/ 	.word	index@(_Z24accumulate_kernel_sharedPKdPKiPdPiiii)
        /*0020*/ 	.word	0x00000016


	//----- nvinfo : EIATTR_FRAME_SIZE
	.align		4
.L_5:
        /*0024*/ 	.byte	0x04, 0x11
        /*0026*/ 	.short	(.L_7 - .L_6)
	.align		4
.L_6:
        /*0028*/ 	.word	index@(_Z24accumulate_kernel_sharedPKdPKiPdPiiii)
        /*002c*/ 	.word	0x00000000


	//----- nvinfo : EIATTR_MIN_STACK_SIZE
	.align		4
.L_7:
        /*0030*/ 	.byte	0x04, 0x12
        /*0032*/ 	.short	(.L_9 - .L_8)
	.align		4
.L_8:
        /*0034*/ 	.word	index@(_Z24accumulate_kernel_sharedPKdPKiPdPiiii)
        /*0038*/ 	.word	0x00000000


	//----- nvinfo : EIATTR_MIN_STACK_SIZE
	.align		4
.L_9:
        /*003c*/ 	.byte	0x04, 0x12
        /*003e*/ 	.short	(.L_11 - .L_10)
	.align		4
.L_10:
        /*0040*/ 	.word	index@(_Z20assign_labels_kernelPKdS0_PiPKiiiiS1_)
        /*0044*/ 	.word	0x00000000
.L_11:


//--------------------- .nv.compat                --------------------------
	.section	.nv.compat,"",@"SHT_CUDA_COMPAT_INFO"
	.align	4
        /*0000*/ 	.byte	0x02, 0x09, 0x00, 0x00, 0x02, 0x02, 0x01, 0x00, 0x02, 0x05, 0x05, 0x00, 0x03, 0x07, 0x01, 0x01
        /*0010*/ 	.byte	0x02, 0x03, 0x00, 0x00, 0x02, 0x06, 0x01, 0x00, 0x04, 0x0b, 0x08, 0x00, 0x01, 0x00, 0x00, 0x00
        /*0020*/ 	.byte	0x00, 0x00, 0x00, 0x00


//--------------------- .nv.info._Z24accumulate_kernel_sharedPKdPKiPdPiiii --------------------------
	.section	.nv.info._Z24accumulate_kernel_sharedPKdPKiPdPiiii,"",@"SHT_CUDA_INFO"
	.sectionflags	@""
	.align	4


	//----- nvinfo : EIATTR_CUDA_API_VERSION
	.align		4
        /*0000*/ 	.byte	0x04, 0x37
        /*0002*/ 	.short	(.L_13 - .L_12)
.L_12:
        /*0004*/ 	.word	0x00000082


	//----- nvinfo : EIATTR_KPARAM_INFO
	.align		4
.L_13:
        /*0008*/ 	.byte	0x04, 0x17
        /*000a*/ 	.short	(.L_15 - .L_14)
.L_14:
        /*000c*/ 	.word	0x00000000
        /*0010*/ 	.short	0x0006
        /*0012*/ 	.short	0x0028
        /*0014*/ 	.byte	0x00, 0xf0, 0x11, 0x00


	//----- nvinfo : EIATTR_KPARAM_INFO
	.align		4
.L_15:
        /*0018*/ 	.byte	0x04, 0x17
        /*001a*/ 	.short	(.L_17 - .L_16)
.L_16:
        /*001c*/ 	.word	0x00000000
        /*0020*/ 	.short	0x0005
        /*0022*/ 	.short	0x0024
        /*0024*/ 	.byte	0x00, 0xf0, 0x11, 0x00


	//----- nvinfo : EIATTR_KPARAM_INFO
	.align		4
.L_17:
        /*0028*/ 	.byte	0x04, 0x17
        /*002a*/ 	.short	(.L_19 - .L_18)
.L_18:
        /*002c*/ 	.word	0x00000000
        /*0030*/ 	.short	0x0004
        /*0032*/ 	.short	0x0020
        /*0034*/ 	.byte	0x00, 0xf0, 0x11, 0x00


	//----- nvinfo : EIATTR_KPARAM_INFO
	.align		4
.L_19:
        /*0038*/ 	.byte	0x04, 0x17
        /*003a*/ 	.short	(.L_21 - .L_20)
.L_20:
        /*003c*/ 	.word	0x00000000
        /*0040*/ 	.short	0x0003
        /*0042*/ 	.short	0x0018
        /*0044*/ 	.byte	0x00, 0xf5, 0x21, 0x00


	//----- nvinfo : EIATTR_KPARAM_INFO
	.align		4
.L_21:
        /*0048*/ 	.byte	0x04, 0x17
        /*004a*/ 	.short	(.L_23 - .L_22)
.L_22:
        /*004c*/ 	.word	0x00000000
        /*0050*/ 	.short	0x0002
        /*0052*/ 	.short	0x0010
        /*0054*/ 	.byte	0x00, 0xf5, 0x21, 0x00


	//----- nvinfo : EIATTR_KPARAM_INFO
	.align		4
.L_23:
        /*0058*/ 	.byte	0x04, 0x17
        /*005a*/ 	.short	(.L_25 - .L_24)
.L_24:
        /*005c*/ 	.word	0x00000000
        /*0060*/ 	.short	0x0001
        /*0062*/ 	.short	0x0008
        /*0064*/ 	.byte	0x00, 0xf5, 0x21, 0x00


	//----- nvinfo : EIATTR_KPARAM_INFO
	.align		4
.L_25:
        /*0068*/ 	.byte	0x04, 0x17
        /*006a*/ 	.short	(.L_27 - .L_26)
.L_26:
        /*006c*/ 	.word	0x00000000
        /*0070*/ 	.short	0x0000
        /*0072*/ 	.short	0x0000
        /*0074*/ 	.byte	0x00, 0xf5, 0x21, 0x00


	//----- nvinfo : EIATTR_SPARSE_MMA_MASK
	.align		4
.L_27:
        /*0078*/ 	.byte	0x03, 0x50
        /*007a*/ 	.short	0x0000


	//----- nvinfo : EIATTR_MAXREG_COUNT
	.align		4
        /*007c*/ 	.byte	0x03, 0x1b
        /*007e*/ 	.short	0x00ff


	//----- nvinfo : EIATTR_NUM_BARRIERS
	.align		4
        /*0080*/ 	.byte	0x02, 0x4c
        /*0082*/ 	.byte	0x01
	.zero		1


	//----- nvinfo : EIATTR_MERCURY_ISA_VERSION
	.align		4
        /*0084*/ 	.byte	0x03, 0x5f
        /*0086*/ 	.short	0x0101


	//----- nvinfo : EIATTR_VRC_CTA_INIT_COUNT
	.align		4
        /*0088*/ 	.byte	0x02, 0x4a
	.zero		1
	.zero		1


	//----- nvinfo : EIATTR_EXIT_INSTR_OFFSETS
	.align		4
        /*008c*/ 	.byte	0x04, 0x1c
        /*008e*/ 	.short	(.L_29 - .L_28)


	//   ....[0]....
.L_28:
        /*0090*/ 	.word	0x000015d0


	//   ....[1]....
        /*0094*/ 	.word	0x00001710


	//----- nvinfo : EIATTR_CRS_STACK_SIZE
	.align		4
.L_29:
        /*0098*/ 	.byte	0x04, 0x1e
        /*009a*/ 	.short	(.L_31 - .L_30)
.L_30:
        /*009c*/ 	.word	0x00000000


	//----- nvinfo : EIATTR_CBANK_PARAM_SIZE
	.align		4
.L_31:
        /*00a0*/ 	.byte	0x03, 0x19
        /*00a2*/ 	.short	0x002c


	//----- nvinfo : EIATTR_PARAM_CBANK
	.align		4
        /*00a4*/ 	.byte	0x04, 0x0a
        /*00a6*/ 	.short	(.L_33 - .L_32)
	.align		4
.L_32:
        /*00a8*/ 	.word	index@(.nv.constant0._Z24accumulate_kernel_sharedPKdPKiPdPiiii)
        /*00ac*/ 	.short	0x0380
        /*00ae*/ 	.short	0x002c


	//----- nvinfo : EIATTR_SW_WAR
	.align		4
.L_33:
        /*00b0*/ 	.byte	0x04, 0x36
        /*00b2*/ 	.short	(.L_35 - .L_34)
.L_34:
        /*00b4*/ 	.word	0x00000008
.L_35:


//--------------------- .nv.info._Z20assign_labels_kernelPKdS0_PiPKiiiiS1_ --------------------------
	.section	.nv.info._Z20assign_labels_kernelPKdS0_PiPKiiiiS1_,"",@"SHT_CUDA_INFO"
	.sectionflags	@""
	.align	4


	//----- nvinfo : EIATTR_CUDA_API_VERSION
	.align		4
        /*0000*/ 	.byte	0x04, 0x37
        /*0002*/ 	.short	(.L_37 - .L_36)
.L_36:
        /*0004*/ 	.word	0x00000082


	//----- nvinfo : EIATTR_KPARAM_INFO
	.align		4
.L_37:
        /*0008*/ 	.byte	0x04, 0x17
        /*000a*/ 	.short	(.L_39 - .L_38)
.L_38:
        /*000c*/ 	.word	0x00000000
        /*0010*/ 	.short	0x0007
        /*0012*/ 	.short	0x0030
        /*0014*/ 	.byte	0x00, 0xf5, 0x21, 0x00


	//----- nvinfo : EIATTR_KPARAM_INFO
	.align		4
.L_39:
        /*0018*/ 	.byte	0x04, 0x17
        /*001a*/ 	.short	(.L_41 - .L_40)
.L_40:
        /*001c*/ 	.word	0x00000000
        /*0020*/ 	.short	0x0006
        /*0022*/ 	.short	0x0028
        /*0024*/ 	.byte	0x00, 0xf0, 0x11, 0x00


	//----- nvinfo : EIATTR_KPARAM_INFO
	.align		4
.L_41:
        /*0028*/ 	.byte	0x04, 0x17
        /*002a*/ 	.short	(.L_43 - .L_42)
.L_42:
        /*002c*/ 	.word	0x00000000
        /*0030*/ 	.short	0x0005
        /*0032*/ 	.short	0x0024
        /*0034*/ 	.byte	0x00, 0xf0, 0x11, 0x00


	//----- nvinfo : EIATTR_KPARAM_INFO
	.align		4
.L_43:
        /*0038*/ 	.byte	0x04, 0x17
        /*003a*/ 	.short	(.L_45 - .L_44)
.L_44:
        /*003c*/ 	.word	0x00000000
        /*0040*/ 	.short	0x0004
        /*0042*/ 	.short	0x0020
        /*0044*/ 	.byte	0x00, 0xf0, 0x11, 0x00


	//----- nvinfo : EIATTR_KPARAM_INFO
	.align		4
.L_45:
        /*0048*/ 	.byte	0x04, 0x17
        /*004a*/ 	.short	(.L_47 - .L_46)
.L_46:
        /*004c*/ 	.word	0x00000000
        /*0050*/ 	.short	0x0003
        /*0052*/ 	.short	0x0018
        /*0054*/ 	.byte	0x00, 0xf5, 0x21, 0x00


	//----- nvinfo : EIATTR_KPARAM_INFO
	.align		4
.L_47:
        /*0058*/ 	.byte	0x04, 0x17
        /*005a*/ 	.short	(.L_49 - .L_48)
.L_48:
        /*005c*/ 	.word	0x00000000
        /*0060*/ 	.short	0x0002
        /*0062*/ 	.short	0x0010
        /*0064*/ 	.byte	0x00, 0xf5, 0x21, 0x00


	//----- nvinfo : EIATTR_KPARAM_INFO
	.align		4
.L_49:
        /*0068*/ 	.byte	0x04, 0x17
        /*006a*/ 	.short	(.L_51 - .L_50)
.L_50:
        /*006c*/ 	.word	0x00000000
        /*0070*/ 	.short	0x0001
        /*0072*/ 	.short	0x0008
        /*0074*/ 	.byte	0x00, 0xf5, 0x21, 0x00


	//----- nvinfo : EIATTR_KPARAM_INFO
	.align		4
.L_51:
        /*0078*/ 	.byte	0x04, 0x17
        /*007a*/ 	.short	(.L_53 - .L_52)
.L_52:
        /*007c*/ 	.word	0x00000000
        /*0080*/ 	.short	0x0000
        /*0082*/ 	.short	0x0000
        /*0084*/ 	.byte	0x00, 0xf5, 0x21, 0x00


	//----- nvinfo : EIATTR_SPARSE_MMA_MASK
	.align		4
.L_53:
        /*0088*/ 	.byte	0x03, 0x50
        /*008a*/ 	.short	0x0000


	//----- nvinfo : EIATTR_MAXREG_COUNT
	.align		4
        /*008c*/ 	.byte	0x03, 0x1b
        /*008e*/ 	.short	0x00ff


	//----- nvinfo : EIATTR_MERCURY_ISA_VERSION
	.align		4
        /*0090*/ 	.byte	0x03, 0x5f
        /*0092*/ 	.short	0x0101


	//----- nvinfo : EIATTR_INT_WARP_WIDE_INSTR_OFFSETS
	.align		4
        /*0094*/ 	.byte	0x04, 0x31
        /*0096*/ 	.short	(.L_55 - .L_54)


	//   ....[0]....
.L_54:
        /*0098*/ 	.word	0x00001b40


	//   ....[1]....
        /*009c*/ 	.word	0x00001bc0


	//----- nvinfo : EIATTR_VRC_CTA_INIT_COUNT
	.align		4
.L_55:
        /*00a0*/ 	.byte	0x02, 0x4a
	.zero		1
	.zero		1


	//----- nvinfo : EIATTR_EXIT_INSTR_OFFSETS
	.align		4
        /*00a4*/ 	.byte	0x04, 0x1c
        /*00a6*/ 	.short	(.L_57 - .L_56)


	//   ....[0]....
.L_56:
        /*00a8*/ 	.word	0x00000070


	//   ....[1]....
        /*00ac*/ 	.word	0x00001b10


	//   ....[2]....
        /*00b0*/ 	.word	0x00001b90


	//   ....[3]....
        /*00b4*/ 	.word	0x00001c10


	//----- nvinfo : EIATTR_CBANK_PARAM_SIZE
	.align		4
.L_57:
        /*00b8*/ 	.byte	0x03, 0x19
        /*00ba*/ 	.short	0x0038


	//----- nvinfo : EIATTR_PARAM_CBANK
	.align		4
        /*00bc*/ 	.byte	0x04, 0x0a
        /*00be*/ 	.short	(.L_59 - .L_58)
	.align		4
.L_58:
        /*00c0*/ 	.word	index@(.nv.constant0._Z20assign_labels_kernelPKdS0_PiPKiiiiS1_)
        /*00c4*/ 	.short	0x0380
        /*00c6*/ 	.short	0x0038


	//----- nvinfo : EIATTR_SW_WAR
	.align		4
.L_59:
        /*00c8*/ 	.byte	0x04, 0x36
        /*00ca*/ 	.short	(.L_61 - .L_60)
.L_60:
        /*00cc*/ 	.word	0x00000008
.L_61:


//--------------------- .nv.callgraph             --------------------------
	.section	.nv.callgraph,"",@"SHT_CUDA_CALLGRAPH"
	.align	4
	.sectionentsize	8
	.align		4
        /*0000*/ 	.word	0x00000000
	.align		4
        /*0004*/ 	.word	0xffffffff
	.align		4
        /*0008*/ 	.word	0x00000000
	.align		4
        /*000c*/ 	.word	0xfffffffe
	.align		4
        /*0010*/ 	.word	0x00000000
	.align		4
        /*0014*/ 	.word	0xfffffffd
	.align		4
        /*0018*/ 	.word	0x00000000
	.align		4
        /*001c*/ 	.word	0xfffffffc


//--------------------- .text._Z24accumulate_kernel_sharedPKdPKiPdPiiii --------------------------
	.section	.text._Z24accumulate_kernel_sharedPKdPKiPdPiiii,"ax",@progbits
	.align	128
        .global         _Z24accumulate_kernel_sharedPKdPKiPdPiiii
        .type           _Z24accumulate_kernel_sharedPKdPKiPdPiiii,@function
        .size           _Z24accumulate_kernel_sharedPKdPKiPdPiiii,(.L_x_99 - _Z24accumulate_kernel_sharedPKdPKiPdPiiii)
        .other          _Z24accumulate_kernel_sharedPKdPKiPdPiiii,@"STO_CUDA_ENTRY STV_DEFAULT"
_Z24accumulate_kernel_sharedPKdPKiPdPiiii:
.text._Z24accumulate_kernel_sharedPKdPKiPdPiiii:
[----:B------:R-:W-:Y:S01]  /*0000*/  LDC R1, c[0x0][0x37c] ;  /* 0x0000df00ff017b82 */ /* 0x000fe20000000800 */
[----:B------:R-:W0:Y:S07]  /*0010*/  S2R R3, SR_TID.X ;  /* 0x0000000000037919 */ /* 0x000e2e0000002100 */
[----:B------:R-:W1:Y:S01]  /*0020*/  LDC R4, c[0x0][0x3a4] ;  /* 0x0000e900ff047b82 */ /* 0x000e620000000800 */
[----:B------:R-:W1:Y:S01]  /*0030*/  LDCU UR5, c[0x0][0x3a8] ;  /* 0x00007500ff0577ac */ /* 0x000e620008000800 */
[----:B------:R-:W-:Y:S01]  /*0040*/  MOV R2, 0x400 ;  /* 0x0000040000027802 */ /* 0x000fe20000000f00 */
[----:B------:R-:W2:Y:S01]  /*0050*/  S2R R5, SR_CgaCtaId ;  /* 0x0000000000057919 */ /* 0x000ea20000008800 */
[----:B------:R-:W-:Y:S04]  /*0060*/  BSSY.RECONVERGENT B0, `(.L_x_0) ;  /* 0x0000013000007945 */ /* 0x000fe80003800200 */
[----:B------:R-:W3:Y:S08]  /*0070*/  S2UR UR4, SR_CTAID.X ;  /* 0x00000000000479c3 */ /* 0x000ef00000002500 */
[----:B------:R-:W3:Y:S01]  /*0080*/  LDC R0, c[0x0][0x360] ;  /* 0x0000d800ff007b82 */ /* 0x000ee20000000800 */
[----:B-1----:R-:W-:-:S05]  /*0090*/  IMAD R6, R4, UR5, RZ ;  /* 0x0000000504067c24 */ /* 0x002fca000f8e02ff */
[----:B0-----:R-:W-:Y:S01]  /*00a0*/  ISETP.GE.AND P1, PT, R3, R6, PT ;  /* 0x000000060300720c */ /* 0x001fe20003f26270 */
[----:B------:R-:W-:Y:S01]  /*00b0*/  IMAD.MOV.U32 R7, RZ, RZ, R3 ;  /* 0x000000ffff077224 */ /* 0x000fe200078e0003 */
[----:B--2---:R-:W-:-:S04]  /*00c0*/  LEA R11, R5, R2, 0x18 ;  /* 0x00000002050b7211 */ /* 0x004fc800078ec0ff */
[----:B------:R-:W-:Y:S01]  /*00d0*/  ISETP.GE.AND P0, PT, R7, UR5, PT ;  /* 0x0000000507007c0c */ /* 0x000fe2000bf06270 */
[----:B---3--:R-:W-:Y:S02]  /*00e0*/  IMAD R13, R0, UR4, R3 ;  /* 0x00000004000d7c24 */ /* 0x008fe4000f8e0203 */
[----:B------:R-:W-:-:S04]  /*00f0*/  IMAD R5, R6, 0x8, R11 ;  /* 0x0000000806057824 */ /* 0x000fc800078e020b */
[----:B------:R-:W-:Y:S06]  /*0100*/  @P1 BRA `(.L_x_1) ;  /* 0x0000000000201947 */ /* 0x000fec0003800000 */
[----:B------:R-:W0:Y:S01]  /*0110*/  S2R R9, SR_CgaCtaId ;  /* 0x0000000000097919 */ /* 0x000e220000008800 */
[----:B------:R-:W-:-:S04]  /*0120*/  MOV R2, 0x400 ;  /* 0x0000040000027802 */ /* 0x000fc80000000f00 */
[----:B0-----:R-:W-:-:S07]  /*0130*/  LEA R2, R9, R2, 0x18 ;  /* 0x0000000209027211 */ /* 0x001fce00078ec0ff */
.L_x_2:
[----:B------:R-:W-:Y:S02]  /*0140*/  IMAD R8, R3, 0x8, R2 ;  /* 0x0000000803087824 */ /* 0x000fe400078e0202 */
[----:B------:R-:W-:-:S03]  /*0150*/  IMAD.IADD R3, R0, 0x1, R3 ;  /* 0x0000000100037824 */ /* 0x000fc600078e0203 */
[----:B------:R0:W-:Y:S02]  /*0160*/  STS.64 [R8], RZ ;  /* 0x000000ff08007388 */ /* 0x0001e40000000a00 */
[----:B------:R-:W-:-:S13]  /*0170*/  ISETP.GE.AND P1, PT, R3, R6, PT ;  /* 0x000000060300720c */ /* 0x000fda0003f26270 */
[----:B0-----:R-:W-:Y:S05]  /*0180*/  @!P1 BRA `(.L_x_2) ;  /* 0xfffffffc00ec9947 */ /* 0x001fea000383ffff */
.L_x_1:
[----:B------:R-:W-:Y:S05]  /*0190*/  BSYNC.RECONVERGENT B0 ;  /* 0x0000000000007941 */ /* 0x000fea0003800200 */
.L_x_0:
[----:B------:R-:W-:Y:S04]  /*01a0*/  BSSY.RECONVERGENT B0, `(.L_x_3) ;  /* 0x0000008000007945 */ /* 0x000fe80003800200 */
[----:B------:R-:W-:Y:S05]  /*01b0*/  @P0 BRA `(.L_x_4) ;  /* 0x0000000000180947 */ /* 0x000fea0003800000 */
[----:B------:R-:W-:-:S07]  /*01c0*/  IMAD.MOV.U32 R2, RZ, RZ, R7 ;  /* 0x000000ffff027224 */ /* 0x000fce00078e0007 */
.L_x_5:
[----:B------:R-:W-:Y:S02]  /*01d0*/  IMAD R3, R2, 0x4, R5 ;  /* 0x0000000402037824 */ /* 0x000fe400078e0205 */
[----:B------:R-:W-:-:S03]  /*01e0*/  IMAD.IADD R2, R0, 0x1, R2 ;  /* 0x0000000100027824 */ /* 0x000fc600078e0202 */
[----:B------:R0:W-:Y:S02]  /*01f0*/  STS [R3], RZ ;  /* 0x000000ff03007388 */ /* 0x0001e40000000800 */
[----:B------:R-:W-:-:S13]  /*0200*/  ISETP.GE.AND P0, PT, R2, UR5, PT ;  /* 0x0000000502007c0c */ /* 0x000fda000bf06270 */
[----:B0-----:R-:W-:Y:S05]  /*0210*/  @!P0 BRA `(.L_x_5) ;  /* 0xfffffffc00ec8947 */ /* 0x001fea000383ffff */
.L_x_4:
[----:B------:R-:W-:Y:S05]  /*0220*/  BSYNC.RECONVERGENT B0 ;  /* 0x0000000000007941 */ /* 0x000fea0003800200 */
.L_x_3:
[----:B------:R-:W0:Y:S01]  /*0230*/  LDCU UR4, c[0x0][0x3a0] ;  /* 0x00007400ff0477ac */ /* 0x000e220008000800 */
[----:B------:R-:W-:Y:S01]  /*0240*/  BSSY.RECONVERGENT B0, `(.L_x_6) ;  /* 0x0000121000007945 */ /* 0x000fe20003800200 */
[----:B------:R-:W1:Y:S01]  /*0250*/  LDCU.64 UR8, c[0x0][0x358] ;  /* 0x00006b00ff0877ac */ /* 0x000e620008000a00 */
[----:B------:R-:W-:Y:S01]  /*0260*/  BAR.SYNC.DEFER_BLOCKING 0x0 ;  /* 0x0000000000007b1d */ /* 0x000fe20000010000 */
[----:B0-----:R-:W-:-:S13]  /*0270*/  ISETP.GE.AND P0, PT, R13, UR4, PT ;  /* 0x000000040d007c0c */ /* 0x001fda000bf06270 */
[----:B-1----:R-:W-:Y:S05]  /*0280*/  @P0 BRA `(.L_x_7) ;  /* 0x0000001000700947 */ /* 0x002fea0003800000 */
[----:B------:R-:W0:Y:S02]  /*0290*/  LDC.64 R2, c[0x0][0x388] ;  /* 0x0000e200ff027b82 */ /* 0x000e240000000a00 */
[----:B0-----:R-:W-:-:S06]  /*02a0*/  IMAD.WIDE R2, R13, 0x4, R2 ;  /* 0x000000040d027825 */ /* 0x001fcc00078e0202 */
[----:B------:R-:W2:Y:S01]  /*02b0*/  LDG.E R2, desc[UR8][R2.64] ;  /* 0x0000000802027981 */ /* 0x000ea2000c1e1900 */
[----:B------:R-:W-:Y:S01]  /*02c0*/  ISETP.GE.AND P0, PT, R4, 0x1, PT ;  /* 0x000000010400780c */ /* 0x000fe20003f06270 */
[----:B--2---:R-:W-:-:S05]  /*02d0*/  IMAD R5, R2, 0x4, R5 ;  /* 0x0000000402057824 */ /* 0x004fca00078e0205 */
[----:B------:R0:W-:Y:S07]  /*02e0*/  ATOMS.POPC.INC.32 RZ, [R5+URZ] ;  /* 0x0000000005ff7f8c */ /* 0x0001ee000d8000ff */
[----:B------:R-:W-:Y:S05]  /*02f0*/  @!P0 BRA `(.L_x_7) ;  /* 0x0000001000548947 */ /* 0x000fea0003800000 */
[----:B------:R-:W-:Y:S01]  /*0300*/  ISETP.GE.U32.AND P0, PT, R4, 0x10, PT ;  /* 0x000000100400780c */ /* 0x000fe20003f06070 */
[-C--:B------:R-:W-:Y:S02]  /*0310*/  IMAD R2, R2, R4.reuse, RZ ;  /* 0x0000000402027224 */ /* 0x080fe400078e02ff */
[----:B------:R-:W-:-:S04]  /*0320*/  IMAD.WIDE R12, R13, R4, RZ ;  /* 0x000000040d0c7225 */ /* 0x000fc800078e02ff */
[----:B------:R-:W-:-:S06]  /*0330*/  IMAD.MOV.U32 R3, RZ, RZ, RZ ;  /* 0x000000ffff037224 */ /* 0x000fcc00078e00ff */
[----:B------:R-:W-:Y:S05]  /*0340*/  @!P0 BRA `(.L_x_8) ;  /* 0x0000000400fc8947 */ /* 0x000fea0003800000 */
[----:B------:R-:W1:Y:S01]  /*0350*/  LDCU.64 UR4, c[0x0][0x380] ;  /* 0x00007000ff0477ac */ /* 0x000e620008000a00 */
[----:B0-----:R-:W-:Y:S01]  /*0360*/  IMAD R5, R2, 0x8, R11 ;  /* 0x0000000802057824 */ /* 0x001fe200078e020b */
[----:B------:R-:W-:-:S03]  /*0370*/  LOP3.LUT R3, R4, 0x7ffffff0, RZ, 0xc0, !PT ;  /* 0x7ffffff004037812 */ /* 0x000fc600078ec0ff */
[----:B------:R-:W-:Y:S02]  /*0380*/  VIADD R4, R5, 0x40 ;  /* 0x0000004005047836 */ /* 0x000fe40000000000 */
[----:B------:R-:W-:Y:S01]  /*0390*/  IMAD.MOV R5, RZ, RZ, -R3 ;  /* 0x000000ffff057224 */ /* 0x000fe200078e0a03 */
[----:B-1----:R-:W-:-:S04]  /*03a0*/  LEA R14, P0, R12, UR4, 0x3 ;  /* 0x000000040c0e7c11 */ /* 0x002fc8000f8018ff */
[----:B------:R-:W-:Y:S02]  /*03b0*/  IADD3 R14, P1, PT, R14, 0x40, RZ ;  /* 0x000000400e0e7810 */ /* 0x000fe40007f3e0ff */
[----:B------:R-:W-:-:S05]  /*03c0*/  LEA.HI.X R15, R12, UR5, R13, 0x3, P0 ;  /* 0x000000050c0f7c11 */ /* 0x000fca00080f1c0d */
[----:B------:R-:W-:-:S07]  /*03d0*/  IMAD.X R15, RZ, RZ, R15, P1 ;  /* 0x000000ffff0f7224 */ /* 0x000fce00008e060f */
.L_x_41:
[----:B------:R0:W5:Y:S01]  /*03e0*/  LDG.E.64 R16, desc[UR8][R14.64+-0x40] ;  /* 0xffffc0080e107981 */ /* 0x000162000c1e1b00 */
[----:B------:R-:W-:Y:S01]  /*03f0*/  BSSY.RECONVERGENT B1, `(.L_x_9) ;  /* 0x0000005000017945 */ /* 0x000fe20003800200 */
.L_x_10:
[----:B------:R-:W1:Y:S02]  /*0400*/  LDS.64 R8, [R4+-0x40] ;  /* 0xffffc00004087984 */ /* 0x000e640000000a00 */
[----:B-1---5:R-:W-:-:S07]  /*0410*/  DADD R10, R16, R8 ;  /* 0x00000000100a7229 */ /* 0x022fce0000000008 */
[----:B------:R-:W1:Y:S02]  /*0420*/  ATOMS.CAST.SPIN.64 P0, [R4+-0x40], R8, R10 ;  /* 0xffffc0080400758d */ /* 0x000e64000180040a */
[----:B-1----:R-:W-:Y:S05]  /*0430*/  @!P0 BRA `(.L_x_10) ;  /* 0xfffffffc00f08947 */ /* 0x002fea000383ffff */
[----:B------:R-:W-:Y:S05]  /*0440*/  BSYNC.RECONVERGENT B1 ;  /* 0x0000000000017941 */ /* 0x000fea0003800200 */
.L_x_9:
[----:B------:R1:W5:Y:S01]  /*0450*/  LDG.E.64 R16, desc[UR8][R14.64+-0x38] ;  /* 0xffffc8080e107981 */ /* 0x000362000c1e1b00 */
[----:B------:R-:W-:Y:S01]  /*0460*/  BSSY.RECONVERGENT B1, `(.L_x_11) ;  /* 0x0000005000017945 */ /* 0x000fe20003800200 */
.L_x_12:
[----:B------:R-:W2:Y:S02]  /*0470*/  LDS.64 R8, [R4+-0x38] ;  /* 0xffffc80004087984 */ /* 0x000ea40000000a00 */
[----:B--2--5:R-:W-:-:S07]  /*0480*/  DADD R10, R16, R8 ;  /* 0x00000000100a7229 */ /* 0x024fce0000000008 */
[----:B------:R-:W2:Y:S02]  /*0490*/  ATOMS.CAST.SPIN.64 P0, [R4+-0x38], R8, R10 ;  /* 0xffffc8080400758d */ /* 0x000ea4000180040a */
[----:B--2---:R-:W-:Y:S05]  /*04a0*/  @!P0 BRA `(.L_x_12) ;  /* 0xfffffffc00f08947 */ /* 0x004fea000383ffff */
[----:B------:R-:W-:Y:S05]  /*04b0*/  BSYNC.RECONVERGENT B1 ;  /* 0x0000000000017941 */ /* 0x000fea0003800200 */
.L_x_11:
[----:B------:R2:W5:Y:S01]  /*04c0*/  LDG.E.64 R16, desc[UR8][R14.64+-0x30] ;  /* 0xffffd0080e107981 */ /* 0x000562000c1e1b00 */
[----:B------:R-:W-:Y:S01]  /*04d0*/  BSSY.RECONVERGENT B1, `(.L_x_13) ;  /* 0x0000005000017945 */ /* 0x000fe20003800200 */
.L_x_14:
[----:B------:R-:W3:Y:S02]  /*04e0*/  LDS.64 R8, [R4+-0x30] ;  /* 0xffffd00004087984 */ /* 0x000ee40000000a00 */
[----:B---3-5:R-:W-:-:S07]  /*04f0*/  DADD R10, R16, R8 ;  /* 0x00000000100a7229 */ /* 0x028fce0000000008 */
[----:B------:R-:W3:Y:S02]  /*0500*/  ATOMS.CAST.SPIN.64 P0, [R4+-0x30], R8, R10 ;  /* 0xffffd0080400758d */ /* 0x000ee4000180040a */
[----:B---3--:R-:W-:Y:S05]  /*0510*/  @!P0 BRA `(.L_x_14) ;  /* 0xfffffffc00f08947 */ /* 0x008fea000383ffff */
[----:B------:R-:W-:Y:S05]  /*0520*/  BSYNC.RECONVERGENT B1 ;  /* 0x0000000000017941 */ /* 0x000fea0003800200 */
.L_x_13:
[----:B------:R3:W5:Y:S01]  /*0530*/  LDG.E.64 R16, desc[UR8][R14.64+-0x28] ;  /* 0xffffd8080e107981 */ /* 0x000762000c1e1b00 */
[----:B------:R-:W-:Y:S01]  /*0540*/  BSSY.RECONVERGENT B1, `(.L_x_15) ;  /* 0x0000005000017945 */ /* 0x000fe20003800200 */
.L_x_16:
[----:B------:R-:W4:Y:S02]  /*0550*/  LDS.64 R8, [R4+-0x28] ;  /* 0xffffd80004087984 */ /* 0x000f240000000a00 */
[----:B----45:R-:W-:-:S07]  /*0560*/  DADD R10, R16, R8 ;  /* 0x00000000100a7229 */ /* 0x030fce0000000008 */
[----:B------:R-:W4:Y:S02]  /*0570*/  ATOMS.CAST.SPIN.64 P0, [R4+-0x28], R8, R10 ;  /* 0xffffd8080400758d */ /* 0x000f24000180040a */
[----:B----4-:R-:W-:Y:S05]  /*0580*/  @!P0 BRA `(.L_x_16) ;  /* 0xfffffffc00f08947 */ /* 0x010fea000383ffff */
[----:B------:R-:W-:Y:S05]  /*0590*/  BSYNC.RECONVERGENT B1 ;  /* 0x0000000000017941 */ /* 0x000fea0003800200 */
.L_x_15:
[----:B------:R4:W5:Y:S01]  /*05a0*/  LDG.E.64 R16, desc[UR8][R14.64+-0x20] ;  /* 0xffffe0080e107981 */ /* 0x000962000c1e1b00 */
[----:B------:R-:W-:Y:S01]  /*05b0*/  BSSY.RECONVERGENT B1, `(.L_x_17) ;  /* 0x0000005000017945 */ /* 0x000fe20003800200 */
.L_x_18:
[----:B------:R-:W0:Y:S02]  /*05c0*/  LDS.64 R8, [R4+-0x20] ;  /* 0xffffe00004087984 */ /* 0x000e240000000a00 */
[----:B0----5:R-:W-:-:S07]  /*05d0*/  DADD R10, R16, R8 ;  /* 0x00000000100a7229 */ /* 0x021fce0000000008 */
[----:B------:R-:W0:Y:S02]  /*05e0*/  ATOMS.CAST.SPIN.64 P0, [R4+-0x20], R8, R10 ;  /* 0xffffe0080400758d */ /* 0x000e24000180040a */
[----:B0-----:R-:W-:Y:S05]  /*05f0*/  @!P0 BRA `(.L_x_18) ;  /* 0xfffffffc00f08947 */ /* 0x001fea000383ffff */
[----:B------:R-:W-:Y:S05]  /*0600*/  BSYNC.RECONVERGENT B1 ;  /* 0x0000000000017941 */ /* 0x000fea0003800200 */
.L_x_17:
[----:B------:R0:W5:Y:S01]  /*0610*/  LDG.E.64 R16, desc[UR8][R14.64+-0x18] ;  /* 0xffffe8080e107981 */ /* 0x000162000c1e1b00 */
[----:B------:R-:W-:Y:S01]  /*0620*/  BSSY.RECONVERGENT B1, `(.L_x_19) ;  /* 0x0000005000017945 */ /* 0x000fe20003800200 */
.L_x_20:
[----:B------:R-:W1:Y:S02]  /*0630*/  LDS.64 R8, [R4+-0x18] ;  /* 0xffffe80004087984 */ /* 0x000e640000000a00 */
[----:B-1---5:R-:W-:-:S07]  /*0640*/  DADD R10, R16, R8 ;  /* 0x00000000100a7229 */ /* 0x022fce0000000008 */
[----:B------:R-:W1:Y:S02]  /*0650*/  ATOMS.CAST.SPIN.64 P0, [R4+-0x18], R8, R10 ;  /* 0xffffe8080400758d */ /* 0x000e64000180040a */
[----:B-1----:R-:W-:Y:S05]  /*0660*/  @!P0 BRA `(.L_x_20) ;  /* 0xfffffffc00f08947 */ /* 0x002fea000383ffff */
[----:B------:R-:W-:Y:S05]  /*0670*/  BSYNC.RECONVERGENT B1 ;  /* 0x0000000000017941 */ /* 0x000fea0003800200 */
.L_x_19:
[----:B------:R1:W5:Y:S01]  /*0680*/  LDG.E.64 R16, desc[UR8][R14.64+-0x10] ;  /* 0xfffff0080e107981 */ /* 0x000362000c1e1b00 */
[----:B------:R-:W-:Y:S01]  /*0690*/  BSSY.RECONVERGENT B1, `(.L_x_21) ;  /* 0x0000005000017945 */ /* 0x000fe20003800200 */
.L_x_22:
[----:B------:R-:W0:Y:S02]  /*06a0*/  LDS.64 R8, [R4+-0x10] ;  /* 0xfffff00004087984 */ /* 0x000e240000000a00 */
[----:B0----5:R-:W-:-:S07]  /*06b0*/  DADD R10, R16, R8 ;  /* 0x00000000100a7229 */ /* 0x021fce0000000008 */
[----:B------:R-:W0:Y:S02]  /*06c0*/  ATOMS.CAST.SPIN.64 P0, [R4+-0x10], R8, R10 ;  /* 0xfffff0080400758d */ /* 0x000e24000180040a */
[----:B0-----:R-:W-:Y:S05]  /*06d0*/  @!P0 BRA `(.L_x_22) ;  /* 0xfffffffc00f08947 */ /* 0x001fea000383ffff */
[----:B------:R-:W-:Y:S05]  /*06e0*/  BSYNC.RECONVERGENT B1 ;  /* 0x0000000000017941 */ /* 0x000fea0003800200 */
.L_x_21:
[----:B------:R0:W5:Y:S01]  /*06f0*/  LDG.E.64 R16, desc[UR8][R14.64+-0x8] ;  /* 0xfffff8080e107981 */ /* 0x000162000c1e1b00 */
[----:B------:R-:W-:Y:S01]  /*0700*/  BSSY.RECONVERGENT B1, `(.L_x_23) ;  /* 0x0000005000017945 */ /* 0x000fe20003800200 */
.L_x_24:
[----:B------:R-:W1:Y:S02]  /*0710*/  LDS.64 R8, [R4+-0x8] ;  /* 0xfffff80004087984 */ /* 0x000e640000000a00 */
[----:B-1---5:R-:W-:-:S07]  /*0720*/  DADD R10, R16, R8 ;  /* 0x00000000100a7229 */ /* 0x022fce0000000008 */
[----:B------:R-:W1:Y:S02]  /*0730*/  ATOMS.CAST.SPIN.64 P0, [R4+-0x8], R8, R10 ;  /* 0xfffff8080400758d */ /* 0x000e64000180040a */
[----:B-1----:R-:W-:Y:S05]  /*0740*/  @!P0 BRA `(.L_x_24) ;  /* 0xfffffffc00f08947 */ /* 0x002fea000383ffff */
[----:B------:R-:W-:Y:S05]  /*0750*/  BSYNC.RECONVERGENT B1 ;  /* 0x0000000000017941 */ /* 0x000fea0003800200 */
.L_x_23:
[----:B------:R1:W5:Y:S01]  /*0760*/  LDG.E.64 R16, desc[UR8][R14.64] ;  /* 0x000000080e107981 */ /* 0x000362000c1e1b00 */
[----:B------:R-:W-:Y:S01]  /*0770*/  BSSY.RECONVERGENT B1, `(.L_x_25) ;  /* 0x0000005000017945 */ /* 0x000fe20003800200 */
.L_x_26:
[----:B------:R-:W0:Y:S02]  /*0780*/  LDS.64 R8, [R4] ;  /* 0x0000000004087984 */ /* 0x000e240000000a00 */
[----:B0----5:R-:W-:-:S07]  /*0790*/  DADD R10, R16, R8 ;  /* 0x00000000100a7229 */ /* 0x021fce0000000008 */
[----:B------:R-:W0:Y:S02]  /*07a0*/  ATOMS.CAST.SPIN.64 P0, [R4], R8, R10 ;  /* 0x000000080400758d */ /* 0x000e24000180040a */
[----:B0-----:R-:W-:Y:S05]  /*07b0*/  @!P0 BRA `(.L_x_26) ;  /* 0xfffffffc00f08947 */ /* 0x001fea000383ffff */
[----:B------:R-:W-:Y:S05]  /*07c0*/  BSYNC.RECONVERGENT B1 ;  /* 0x0000000000017941 */ /* 0x000fea0003800200 */
.L_x_25:
[----:B------:R0:W5:Y:S01]  /*07d0*/  LDG.E.64 R16, desc[UR8][R14.64+0x8] ;  /* 0x000008080e107981 */ /* 0x000162000c1e1b00 */
[----:B------:R-:W-:Y:S01]  /*07e0*/  BSSY.RECONVERGENT B1, `(.L_x_27) ;  /* 0x0000005000017945 */ /* 0x000fe20003800200 */
.L_x_28:
[----:B------:R-:W1:Y:S02]  /*07f0*/  LDS.64 R8, [R4+0x8] ;  /* 0x0000080004087984 */ /* 0x000e640000000a00 */
[----:B-1---5:R-:W-:-:S07]  /*0800*/  DADD R10, R16, R8 ;  /* 0x00000000100a7229 */ /* 0x022fce0000000008 */
[----:B------:R-:W1:Y:S02]  /*0810*/  ATOMS.CAST.SPIN.64 P0, [R4+0x8], R8, R10 ;  /* 0x000008080400758d */ /* 0x000e64000180040a */
[----:B-1----:R-:W-:Y:S05]  /*0820*/  @!P0 BRA `(.L_x_28) ;  /* 0xfffffffc00f08947 */ /* 0x002fea000383ffff */
[----:B------:R-:W-:Y:S05]  /*0830*/  BSYNC.RECONVERGENT B1 ;  /* 0x0000000000017941 */ /* 0x000fea0003800200 */
.L_x_27:
[----:B------:R1:W5:Y:S01]  /*0840*/  LDG.E.64 R16, desc[UR8][R14.64+0x10] ;  /* 0x000010080e107981 */ /* 0x000362000c1e1b00 */
[----:B------:R-:W-:Y:S01]  /*0850*/  BSSY.RECONVERGENT B1, `(.L_x_29) ;  /* 0x0000005000017945 */ /* 0x000fe20003800200 */
.L_x_30:
[----:B------:R-:W0:Y:S02]  /*0860*/  LDS.64 R8, [R4+0x10] ;  /* 0x0000100004087984 */ /* 0x000e240000000a00 */
[----:B0----5:R-:W-:-:S07]  /*0870*/  DADD R10, R16, R8 ;  /* 0x00000000100a7229 */ /* 0x021fce0000000008 */
[----:B------:R-:W0:Y:S02]  /*0880*/  ATOMS.CAST.SPIN.64 P0, [R4+0x10], R8, R10 ;  /* 0x000010080400758d */ /* 0x000e24000180040a */
[----:B0-----:R-:W-:Y:S05]  /*0890*/  @!P0 BRA `(.L_x_30) ;  /* 0xfffffffc00f08947 */ /* 0x001fea000383ffff */
[----:B------:R-:W-:Y:S05]  /*08a0*/  BSYNC.RECONVERGENT B1 ;  /* 0x0000000000017941 */ /* 0x000fea0003800200 */
.L_x_29:
[----:B------:R0:W5:Y:S01]  /*08b0*/  LDG.E.64 R16, desc[UR8][R14.64+0x18] ;  /* 0x000018080e107981 */ /* 0x000162000c1e1b00 */
[----:B------:R-:W-:Y:S01]  /*08c0*/  BSSY.RECONVERGENT B1, `(.L_x_31) ;  /* 0x0000005000017945 */ /* 0x000fe20003800200 */
.L_x_32:
[----:B------:R-:W1:Y:S02]  /*08d0*/  LDS.64 R8, [R4+0x18] ;  /* 0x0000180004087984 */ /* 0x000e640000000a00 */
[----:B-1---5:R-:W-:-:S07]  /*08e0*/  DADD R10, R16, R8 ;  /* 0x00000000100a7229 */ /* 0x022fce0000000008 */
[----:B------:R-:W1:Y:S02]  /*08f0*/  ATOMS.CAST.SPIN.64 P0, [R4+0x18], R8, R10 ;  /* 0x000018080400758d */ /* 0x000e64000180040a */
[----:B-1----:R-:W-:Y:S05]  /*0900*/  @!P0 BRA `(.L_x_32) ;  /* 0xfffffffc00f08947 */ /* 0x002fea000383ffff */
[----:B------:R-:W-:Y:S05]  /*0910*/  BSYNC.RECONVERGENT B1 ;  /* 0x0000000000017941 */ /* 0x000fea0003800200 */
.L_x_31:
[----:B------:R1:W5:Y:S01]  /*0920*/  LDG.E.64 R16, desc[UR8][R14.64+0x20] ;  /* 0x000020080e107981 */ /* 0x000362000c1e1b00 */
[----:B------:R-:W-:Y:S01]  /*0930*/  BSSY.RECONVERGENT B1, `(.L_x_33) ;  /* 0x0000005000017945 */ /* 0x000fe20003800200 */
.L_x_34:
[----:B------:R-:W0:Y:S02]  /*0940*/  LDS.64 R8, [R4+0x20] ;  /* 0x0000200004087984 */ /* 0x000e240000000a00 */
[----:B0----5:R-:W-:-:S07]  /*0950*/  DADD R10, R16, R8 ;  /* 0x00000000100a7229 */ /* 0x021fce0000000008 */
[----:B------:R-:W0:Y:S02]  /*0960*/  ATOMS.CAST.SPIN.64 P0, [R4+0x20], R8, R10 ;  /* 0x000020080400758d */ /* 0x000e24000180040a */
[----:B0-----:R-:W-:Y:S05]  /*0970*/  @!P0 BRA `(.L_x_34) ;  /* 0xfffffffc00f08947 */ /* 0x001fea000383ffff */
[----:B------:R-:W-:Y:S05]  /*0980*/  BSYNC.RECONVERGENT B1 ;  /* 0x0000000000017941 */ /* 0x000fea0003800200 */
.L_x_33:
[----:B------:R0:W5:Y:S01]  /*0990*/  LDG.E.64 R16, desc[UR8][R14.64+0x28] ;  /* 0x000028080e107981 */ /* 0x000162000c1e1b00 */
[----:B------:R-:W-:Y:S01]  /*09a0*/  BSSY.RECONVERGENT B1, `(.L_x_35) ;  /* 0x0000005000017945 */ /* 0x000fe20003800200 */
.L_x_36:
[----:B------:R-:W1:Y:S02]  /*09b0*/  LDS.64 R8, [R4+0x28] ;  /* 0x0000280004087984 */ /* 0x000e640000000a00 */
[----:B-1---5:R-:W-:-:S07]  /*09c0*/  DADD R10, R16, R8 ;  /* 0x00000000100a7229 */ /* 0x022fce0000000008 */
[----:B------:R-:W1:Y:S02]  /*09d0*/  ATOMS.CAST.SPIN.64 P0, [R4+0x28], R8, R10 ;  /* 0x000028080400758d */ /* 0x000e64000180040a */
[----:B-1----:R-:W-:Y:S05]  /*09e0*/  @!P0 BRA `(.L_x_36) ;  /* 0xfffffffc00f08947 */ /* 0x002fea000383ffff */
[----:B------:R-:W-:Y:S05]  /*09f0*/  BSYNC.RECONVERGENT B1 ;  /* 0x0000000000017941 */ /* 0x000fea0003800200 */
.L_x_35:
[----:B------:R1:W5:Y:S01]  /*0a00*/  LDG.E.64 R16, desc[UR8][R14.64+0x30] ;  /* 0x000030080e107981 */ /* 0x000362000c1e1b00 */
[----:B------:R-:W-:Y:S01]  /*0a10*/  BSSY.RECONVERGENT B1, `(.L_x_37) ;  /* 0x0000005000017945 */ /* 0x000fe20003800200 */
.L_x_38:
[----:B------:R-:W0:Y:S02]  /*0a20*/  LDS.64 R8, [R4+0x30] ;  /* 0x0000300004087984 */ /* 0x000e240000000a00 */
[----:B0----5:R-:W-:-:S07]  /*0a30*/  DADD R10, R16, R8 ;  /* 0x00000000100a7229 */ /* 0x021fce0000000008 */
[----:B------:R-:W0:Y:S02]  /*0a40*/  ATOMS.CAST.SPIN.64 P0, [R4+0x30], R8, R10 ;  /* 0x000030080400758d */ /* 0x000e24000180040a */
[----:B0-----:R-:W-:Y:S05]  /*0a50*/  @!P0 BRA `(.L_x_38) ;  /* 0xfffffffc00f08947 */ /* 0x001fea000383ffff */
[----:B------:R-:W-:Y:S05]  /*0a60*/  BSYNC.RECONVERGENT B1 ;  /* 0x0000000000017941 */ /* 0x000fea0003800200 */
.L_x_37:
[----:B------:R0:W5:Y:S01]  /*0a70*/  LDG.E.64 R16, desc[UR8][R14.64+0x38] ;  /* 0x000038080e107981 */ /* 0x000162000c1e1b00 */
[----:B------:R-:W-:Y:S01]  /*0a80*/  BSSY.RECONVERGENT B1, `(.L_x_39) ;  /* 0x0000005000017945 */ /* 0x000fe20003800200 */
.L_x_40:
[----:B------:R-:W1:Y:S02]  /*0a90*/  LDS.64 R8, [R4+0x38] ;  /* 0x0000380004087984 */ /* 0x000e640000000a00 */
[----:B-1---5:R-:W-:-:S07]  /*0aa0*/  DADD R10, R16, R8 ;  /* 0x00000000100a7229 */ /* 0x022fce0000000008 */
[----:B------:R-:W1:Y:S02]  /*0ab0*/  ATOMS.CAST.SPIN.64 P0, [R4+0x38], R8, R10 ;  /* 0x000038080400758d */ /* 0x000e64000180040a */
[----:B-1----:R-:W-:Y:S05]  /*0ac0*/  @!P0 BRA `(.L_x_40) ;  /* 0xfffffffc00f08947 */ /* 0x002fea000383ffff */
[----:B------:R-:W-:Y:S05]  /*0ad0*/  BSYNC.RECONVERGENT B1 ;  /* 0x0000000000017941 */ /* 0x000fea0003800200 */
.L_x_39:
[----:B------:R-:W-:Y:S01]  /*0ae0*/  VIADD R5, R5, 0x10 ;  /* 0x0000001005057836 */ /* 0x000fe20000000000 */
[----:B0-234-:R-:W-:Y:S01]  /*0af0*/  IADD3 R14, P1, PT, R14, 0x80, RZ ;  /* 0x000000800e0e7810 */ /* 0x01dfe20007f3e0ff */
[----:B------:R-:W-:-:S03]  /*0b00*/  VIADD R4, R4, 0x80 ;  /* 0x0000008004047836 */ /* 0x000fc60000000000 */
[----:B------:R-:W-:Y:S01]  /*0b10*/  ISETP.NE.AND P0, PT, R5, RZ, PT ;  /* 0x000000ff0500720c */ /* 0x000fe20003f05270 */
[----:B------:R-:W-:-:S12]  /*0b20*/  IMAD.X R15, RZ, RZ, R15, P1 ;  /* 0x000000ffff0f7224 */ /* 0x000fd800008e060f */
[----:B------:R-:W-:Y:S05]  /*0b30*/  @P0 BRA `(.L_x_41) ;  /* 0xfffffff800280947 */ /* 0x000fea000383ffff */
.L_x_8:
[----:B------:R-:W0:Y:S02]  /*0b40*/  LDC R4, c[0x0][0x3a4] ;  /* 0x0000e900ff047b82 */ /* 0x000e240000000800 */
[----:B0-----:R-:W-:-:S13]  /*0b50*/  LOP3.LUT P0, R5, R4, 0xf, RZ, 0xc0, !PT ;  /* 0x0000000f04057812 */ /* 0x001fda000780c0ff */
[----:B------:R-:W-:Y:S05]  /*0b60*/  @!P0 BRA `(.L_x_7) ;  /* 0x0000000800388947 */ /* 0x000fea0003800000 */
[----:B------:R-:W-:Y:S02]  /*0b70*/  ISETP.GE.U32.AND P0, PT, R5, 0x8, PT ;  /* 0x000000080500780c */ /* 0x000fe40003f06070 */
[----:B------:R-:W-:-:S11]  /*0b80*/  LOP3.LUT R14, R4, 0x7, RZ, 0xc0, !PT ;  /* 0x00000007040e7812 */ /* 0x000fd600078ec0ff */
[----:B------:R-:W-:Y:S05]  /*0b90*/  @!P0 BRA `(.L_x_42) ;  /* 0x00000004000c8947 */ /* 0x000fea0003800000 */
[----:B------:R-:W0:Y:S01]  /*0ba0*/  LDCU.64 UR4, c[0x0][0x380] ;  /* 0x00007000ff0477ac */ /* 0x000e220008000a00 */
[----:B------:R-:W-:-:S05]  /*0bb0*/  IADD3 R5, P0, PT, R12, R3, RZ ;  /* 0x000000030c057210 */ /* 0x000fca0007f1e0ff */
[----:B------:R-:W-:Y:S01]  /*0bc0*/  IMAD.X R8, RZ, RZ, R13, P0 ;  /* 0x000000ffff087224 */ /* 0x000fe200000e060d */
[----:B0-----:R-:W-:-:S04]  /*0bd0*/  LEA R16, P0, R5, UR4, 0x3 ;  /* 0x0000000405107c11 */ /* 0x001fc8000f8018ff */
[----:B------:R-:W-:-:S05]  /*0be0*/  LEA.HI.X R17, R5, UR5, R8, 0x3, P0 ;  /* 0x0000000505117c11 */ /* 0x000fca00080f1c08 */
[----:B------:R0:W5:Y:S01]  /*0bf0*/  LDG.E.64 R18, desc[UR8][R16.64] ;  /* 0x0000000810127981 */ /* 0x000162000c1e1b00 */
[----:B------:R-:W1:Y:S01]  /*0c00*/  S2UR UR5, SR_CgaCtaId ;  /* 0x00000000000579c3 */ /* 0x000e620000008800 */
[----:B------:R-:W-:Y:S01]  /*0c10*/  UMOV UR4, 0x400 ;  /* 0x0000040000047882 */ /* 0x000fe20000000000 */
[----:B------:R-:W-:Y:S01]  /*0c20*/  IMAD.IADD R5, R2, 0x1, R3 ;  /* 0x0000000102057824 */ /* 0x000fe200078e0203 */
[----:B------:R-:W-:Y:S01]  /*0c30*/  BSSY.RECONVERGENT B1, `(.L_x_43) ;  /* 0x0000007000017945 */ /* 0x000fe20003800200 */
[----:B-1----:R-:W-:-:S06]  /*0c40*/  ULEA UR4, UR5, UR4, 0x18 ;  /* 0x0000000405047291 */ /* 0x002fcc000f8ec0ff */
[----:B0-----:R-:W-:-:S07]  /*0c50*/  LEA R5, R5, UR4, 0x3 ;  /* 0x0000000405057c11 */ /* 0x001fce000f8e18ff */
.L_x_44:
[----:B------:R-:W0:Y:S02]  /*0c60*/  LDS.64 R8, [R5] ;  /* 0x0000000005087984 */ /* 0x000e240000000a00 */
[----:B0----5:R-:W-:-:S07]  /*0c70*/  DADD R10, R18, R8 ;  /* 0x00000000120a7229 */ /* 0x021fce0000000008 */
[----:B------:R-:W0:Y:S02]  /*0c80*/  ATOMS.CAST.SPIN.64 P0, [R5], R8, R10 ;  /* 0x000000080500758d */ /* 0x000e24000180040a */
[----:B0-----:R-:W-:Y:S05]  /*0c90*/  @!P0 BRA `(.L_x_44) ;  /* 0xfffffffc00f08947 */ /* 0x001fea000383ffff */
[----:B------:R-:W-:Y:S05]  /*0ca0*/  BSYNC.RECONVERGENT B1 ;  /* 0x0000000000017941 */ /* 0x000fea0003800200 */
.L_x_43:
[----:B------:R0:W5:Y:S01]  /*0cb0*/  LDG.E.64 R18, desc[UR8][R16.64+0x8] ;  /* 0x0000080810127981 */ /* 0x000162000c1e1b00 */
[----:B------:R-:W-:Y:S01]  /*0cc0*/  BSSY.RECONVERGENT B1, `(.L_x_45) ;  /* 0x0000005000017945 */ /* 0x000fe20003800200 */
.L_x_46:
[----:B------:R-:W1:Y:S02]  /*0cd0*/  LDS.64 R8, [R5+0x8] ;  /* 0x0000080005087984 */ /* 0x000e640000000a00 */
[----:B-1---5:R-:W-:-:S07]  /*0ce0*/  DADD R10, R18, R8 ;  /* 0x00000000120a7229 */ /* 0x022fce0000000008 */
[----:B------:R-:W1:Y:S02]  /*0cf0*/  ATOMS.CAST.SPIN.64 P0, [R5+0x8], R8, R10 ;  /* 0x000008080500758d */ /* 0x000e64000180040a */
[----:B-1----:R-:W-:Y:S05]  /*0d00*/  @!P0 BRA `(.L_x_46) ;  /* 0xfffffffc00f08947 */ /* 0x002fea000383ffff */
[----:B------:R-:W-:Y:S05]  /*0d10*/  BSYNC.RECONVERGENT B1 ;  /* 0x0000000000017941 */ /* 0x000fea0003800200 */
.L_x_45:
[----:B------:R1:W5:Y:S01]  /*0d20*/  LDG.E.64 R18, desc[UR8][R16.64+0x10] ;  /* 0x0000100810127981 */ /* 0x000362000c1e1b00 */
[----:B------:R-:W-:Y:S01]  /*0d30*/  BSSY.RECONVERGENT B1, `(.L_x_47) ;  /* 0x0000005000017945 */ /* 0x000fe20003800200 */
.L_x_48:
[----:B------:R-:W2:Y:S02]  /*0d40*/  LDS.64 R8, [R5+0x10] ;  /* 0x0000100005087984 */ /* 0x000ea40000000a00 */
[----:B--2--5:R-:W-:-:S07]  /*0d50*/  DADD R10, R18, R8 ;  /* 0x00000000120a7229 */ /* 0x024fce0000000008 */
[----:B------:R-:W2:Y:S02]  /*0d60*/  ATOMS.CAST.SPIN.64 P0, [R5+0x10], R8, R10 ;  /* 0x000010080500758d */ /* 0x000ea4000180040a */
[----:B--2---:R-:W-:Y:S05]  /*0d70*/  @!P0 BRA `(.L_x_48) ;  /* 0xfffffffc00f08947 */ /* 0x004fea000383ffff */
[----:B------:R-:W-:Y:S05]  /*0d80*/  BSYNC.RECONVERGENT B1 ;  /* 0x0000000000017941 */ /* 0x000fea0003800200 */
.L_x_47:
[----:B------:R2:W5:Y:S01]  /*0d90*/  LDG.E.64 R18, desc[UR8][R16.64+0x18] ;  /* 0x0000180810127981 */ /* 0x000562000c1e1b00 */
[----:B------:R-:W-:Y:S01]  /*0da0*/  BSSY.RECONVERGENT B1, `(.L_x_49) ;  /* 0x0000005000017945 */ /* 0x000fe20003800200 */
.L_x_50:
[----:B------:R-:W3:Y:S02]  /*0db0*/  LDS.64 R8, [R5+0x18] ;  /* 0x0000180005087984 */ /* 0x000ee40000000a00 */
[----:B---3-5:R-:W-:-:S07]  /*0dc0*/  DADD R10, R18, R8 ;  /* 0x00000000120a7229 */ /* 0x028fce0000000008 */
[----:B------:R-:W3:Y:S02]  /*0dd0*/  ATOMS.CAST.SPIN.64 P0, [R5+0x18], R8, R10 ;  /* 0x000018080500758d */ /* 0x000ee4000180040a */
[----:B---3--:R-:W-:Y:S05]  /*0de0*/  @!P0 BRA `(.L_x_50) ;  /* 0xfffffffc00f08947 */ /* 0x008fea000383ffff */
[----:B------:R-:W-:Y:S05]  /*0df0*/  BSYNC.RECONVERGENT B1 ;  /* 0x0000000000017941 */ /* 0x000fea0003800200 */
.L_x_49:
[----:B------:R3:W5:Y:S01]  /*0e00*/  LDG.E.64 R18, desc[UR8][R16.64+0x20] ;  /* 0x0000200810127981 */ /* 0x000762000c1e1b00 */
[----:B------:R-:W-:Y:S01]  /*0e10*/  BSSY.RECONVERGENT B1, `(.L_x_51) ;  /* 0x0000005000017945 */ /* 0x000fe20003800200 */
.L_x_52:
[----:B------:R-:W4:Y:S02]  /*0e20*/  LDS.64 R8, [R5+0x20] ;  /* 0x0000200005087984 */ /* 0x000f240000000a00 */
[----:B----45:R-:W-:-:S07]  /*0e30*/  DADD R10, R18, R8 ;  /* 0x00000000120a7229 */ /* 0x030fce0000000008 */
[----:B------:R-:W4:Y:S02]  /*0e40*/  ATOMS.CAST.SPIN.64 P0, [R5+0x20], R8, R10 ;  /* 0x000020080500758d */ /* 0x000f24000180040a */
[----:B----4-:R-:W-:Y:S05]  /*0e50*/  @!P0 BRA `(.L_x_52) ;  /* 0xfffffffc00f08947 */ /* 0x010fea000383ffff */
[----:B------:R-:W-:Y:S05]  /*0e60*/  BSYNC.RECONVERGENT B1 ;  /* 0x0000000000017941 */ /* 0x000fea0003800200 */
.L_x_51:
[----:B------:R4:W5:Y:S01]  /*0e70*/  LDG.E.64 R18, desc[UR8][R16.64+0x28] ;  /* 0x0000280810127981 */ /* 0x000962000c1e1b00 */
[----:B------:R-:W-:Y:S01]  /*0e80*/  BSSY.RECONVERGENT B1, `(.L_x_53) ;  /* 0x0000005000017945 */ /* 0x000fe20003800200 */
.L_x_54:
[----:B------:R-:W0:Y:S02]  /*0e90*/  LDS.64 R8, [R5+0x28] ;  /* 0x0000280005087984 */ /* 0x000e240000000a00 */
[----:B0----5:R-:W-:-:S07]  /*0ea0*/  DADD R10, R18, R8 ;  /* 0x00000000120a7229 */ /* 0x021fce0000000008 */
[----:B------:R-:W0:Y:S02]  /*0eb0*/  ATOMS.CAST.SPIN.64 P0, [R5+0x28], R8, R10 ;  /* 0x000028080500758d */ /* 0x000e24000180040a */
[----:B0-----:R-:W-:Y:S05]  /*0ec0*/  @!P0 BRA `(.L_x_54) ;  /* 0xfffffffc00f08947 */ /* 0x001fea000383ffff */
[----:B------:R-:W-:Y:S05]  /*0ed0*/  BSYNC.RECONVERGENT B1 ;  /* 0x0000000000017941 */ /* 0x000fea0003800200 */
.L_x_53:
[----:B------:R0:W5:Y:S01]  /*0ee0*/  LDG.E.64 R18, desc[UR8][R16.64+0x30] ;  /* 0x0000300810127981 */ /* 0x000162000c1e1b00 */
[----:B------:R-:W-:Y:S01]  /*0ef0*/  BSSY.RECONVERGENT B1, `(.L_x_55) ;  /* 0x0000005000017945 */ /* 0x000fe20003800200 */
.L_x_56:
[----:B------:R-:W1:Y:S02]  /*0f00*/  LDS.64 R8, [R5+0x30] ;  /* 0x0000300005087984 */ /* 0x000e640000000a00 */
[----:B-1---5:R-:W-:-:S07]  /*0f10*/  DADD R10, R18, R8 ;  /* 0x00000000120a7229 */ /* 0x022fce0000000008 */
[----:B------:R-:W1:Y:S02]  /*0f20*/  ATOMS.CAST.SPIN.64 P0, [R5+0x30], R8, R10 ;  /* 0x000030080500758d */ /* 0x000e64000180040a */
[----:B-1----:R-:W-:Y:S05]  /*0f30*/  @!P0 BRA `(.L_x_56) ;  /* 0xfffffffc00f08947 */ /* 0x002fea000383ffff */
[----:B------:R-:W-:Y:S05]  /*0f40*/  BSYNC.RECONVERGENT B1 ;  /* 0x0000000000017941 */ /* 0x000fea0003800200 */
.L_x_55:
[----:B0-234-:R-:W5:Y:S01]  /*0f50*/  LDG.E.64 R16, desc[UR8][R16.64+0x38] ;  /* 0x0000380810107981 */ /* 0x01df62000c1e1b00 */
[----:B------:R-:W-:Y:S01]  /*0f60*/  BSSY.RECONVERGENT B1, `(.L_x_57) ;  /* 0x0000005000017945 */ /* 0x000fe20003800200 */
.L_x_58:
[----:B------:R-:W0:Y:S02]  /*0f70*/  LDS.64 R8, [R5+0x38] ;  /* 0x0000380005087984 */ /* 0x000e240000000a00 */
[----:B0----5:R-:W-:-:S07]  /*0f80*/  DADD R10, R16, R8 ;  /* 0x00000000100a7229 */ /* 0x021fce0000000008 */
[----:B------:R-:W0:Y:S02]  /*0f90*/  ATOMS.CAST.SPIN.64 P0, [R5+0x38], R8, R10 ;  /* 0x000038080500758d */ /* 0x000e24000180040a */
[----:B0-----:R-:W-:Y:S05]  /*0fa0*/  @!P0 BRA `(.L_x_58) ;  /* 0xfffffffc00f08947 */ /* 0x001fea000383ffff */
[----:B------:R-:W-:Y:S05]  /*0fb0*/  BSYNC.RECONVERGENT B1 ;  /* 0x0000000000017941 */ /* 0x000fea0003800200 */
.L_x_57:
[----:B------:R-:W-:-:S07]  /*0fc0*/  VIADD R3, R3, 0x8 ;  /* 0x0000000803037836 */ /* 0x000fce0000000000 */
.L_x_42:
[----:B------:R-:W-:-:S13]  /*0fd0*/  ISETP.NE.AND P0, PT, R14, RZ, PT ;  /* 0x000000ff0e00720c */ /* 0x000fda0003f05270 */
        /* <DEDUP_REMOVED lines=16> */
.L_x_61:
[----:B------:R-:W0:Y:S02]  /*10e0*/  LDS.64 R8, [R15] ;  /* 0x000000000f087984 */ /* 0x000e240000000a00 */
[----:B0----5:R-:W-:-:S07]  /*10f0*/  DADD R10, R16, R8 ;  /* 0x00000000100a7229 */ /* 0x021fce0000000008 */
[----:B------:R-:W0:Y:S02]  /*1100*/  ATOMS.CAST.SPIN.64 P0, [R15], R8, R10 ;  /* 0x000000080f00758d */ /* 0x000e24000180040a */
[----:B0-----:R-:W-:Y:S05]  /*1110*/  @!P0 BRA `(.L_x_61) ;  /* 0xfffffffc00f08947 */ /* 0x001fea000383ffff */
[----:B------:R-:W-:Y:S05]  /*1120*/  BSYNC.RECONVERGENT B1 ;  /* 0x0000000000017941 */ /* 0x000fea0003800200 */
.L_x_60:
[----:B------:R0:W5:Y:S01]  /*1130*/  LDG.E.64 R16, desc[UR8][R4.64+0x8] ;  /* 0x0000080804107981 */ /* 0x000162000c1e1b00 */
[----:B------:R-:W-:Y:S01]  /*1140*/  BSSY.RECONVERGENT B1, `(.L_x_62) ;  /* 0x0000005000017945 */ /* 0x000fe20003800200 */
.L_x_63:
[----:B------:R-:W1:Y:S02]  /*1150*/  LDS.64 R8, [R15+0x8] ;  /* 0x000008000f087984 */ /* 0x000e640000000a00 */
[----:B-1---5:R-:W-:-:S07]  /*1160*/  DADD R10, R16, R8 ;  /* 0x00000000100a7229 */ /* 0x022fce0000000008 */
[----:B------:R-:W1:Y:S02]  /*1170*/  ATOMS.CAST.SPIN.64 P0, [R15+0x8], R8, R10 ;  /* 0x000008080f00758d */ /* 0x000e64000180040a */
[----:B-1----:R-:W-:Y:S05]  /*1180*/  @!P0 BRA `(.L_x_63) ;  /* 0xfffffffc00f08947 */ /* 0x002fea000383ffff */
[----:B------:R-:W-:Y:S05]  /*1190*/  BSYNC.RECONVERGENT B1 ;  /* 0x0000000000017941 */ /* 0x000fea0003800200 */
.L_x_62:
[----:B------:R1:W5:Y:S01]  /*11a0*/  LDG.E.64 R16, desc[UR8][R4.64+0x10] ;  /* 0x0000100804107981 */ /* 0x000362000c1e1b00 */
[----:B------:R-:W-:Y:S01]  /*11b0*/  BSSY.RECONVERGENT B1, `(.L_x_64) ;  /* 0x0000005000017945 */ /* 0x000fe20003800200 */
.L_x_65:
[----:B------:R-:W2:Y:S02]  /*11c0*/  LDS.64 R8, [R15+0x10] ;  /* 0x000010000f087984 */ /* 0x000ea40000000a00 */
[----:B--2--5:R-:W-:-:S07]  /*11d0*/  DADD R10, R16, R8 ;  /* 0x00000000100a7229 */ /* 0x024fce0000000008 */
[----:B------:R-:W2:Y:S02]  /*11e0*/  ATOMS.CAST.SPIN.64 P0, [R15+0x10], R8, R10 ;  /* 0x000010080f00758d */ /* 0x000ea4000180040a */
[----:B--2---:R-:W-:Y:S05]  /*11f0*/  @!P0 BRA `(.L_x_65) ;  /* 0xfffffffc00f08947 */ /* 0x004fea000383ffff */
[----:B------:R-:W-:Y:S05]  /*1200*/  BSYNC.RECONVERGENT B1 ;  /* 0x0000000000017941 */ /* 0x000fea0003800200 */
.L_x_64:
[----:B01----:R-:W5:Y:S01]  /*1210*/  LDG.E.64 R4, desc[UR8][R4.64+0x18] ;  /* 0x0000180804047981 */ /* 0x003f62000c1e1b00 */
[----:B------:R-:W-:Y:S01]  /*1220*/  BSSY.RECONVERGENT B1, `(.L_x_66) ;  /* 0x0000005000017945 */ /* 0x000fe20003800200 */
.L_x_67:
[----:B------:R-:W0:Y:S02]  /*1230*/  LDS.64 R8, [R15+0x18] ;  /* 0x000018000f087984 */ /* 0x000e240000000a00 */
[----:B0----5:R-:W-:-:S07]  /*1240*/  DADD R10, R4, R8 ;  /* 0x00000000040a7229 */ /* 0x021fce0000000008 */
[----:B------:R-:W0:Y:S02]  /*1250*/  ATOMS.CAST.SPIN.64 P0, [R15+0x18], R8, R10 ;  /* 0x000018080f00758d */ /* 0x000e24000180040a */
[----:B0-----:R-:W-:Y:S05]  /*1260*/  @!P0 BRA `(.L_x_67) ;  /* 0xfffffffc00f08947 */ /* 0x001fea000383ffff */
[----:B------:R-:W-:Y:S05]  /*1270*/  BSYNC.RECONVERGENT B1 ;  /* 0x0000000000017941 */ /* 0x000fea0003800200 */
.L_x_66:
[----:B------:R-:W-:-:S07]  /*1280*/  VIADD R3, R3, 0x4 ;  /* 0x0000000403037836 */ /* 0x000fce0000000000 */
.L_x_59:
[----:B------:R-:W-:-:S13]  /*1290*/  ISETP.NE.AND P0, PT, R14, RZ, PT ;  /* 0x000000ff0e00720c */ /* 0x000fda0003f05270 */
[----:B------:R-:W-:Y:S05]  /*12a0*/  @!P0 BRA `(.L_x_7) ;  /* 0x0000000000688947 */ /* 0x000fea0003800000 */
[----:B------:R-:W0:Y:S01]  /*12b0*/  S2UR UR5, SR_CgaCtaId ;  /* 0x00000000000579c3 */ /* 0x000e220000008800 */
[----:B------:R-:W1:Y:S01]  /*12c0*/  LDCU.64 UR6, c[0x0][0x380] ;  /* 0x00007000ff0677ac */ /* 0x000e620008000a00 */
[----:B------:R-:W-:Y:S01]  /*12d0*/  IADD3 R5, P0, PT, R12, R3, RZ ;  /* 0x000000030c057210 */ /* 0x000fe20007f1e0ff */
[----:B------:R-:W-:Y:S01]  /*12e0*/  IMAD.IADD R2, R2, 0x1, R3 ;  /* 0x0000000102027824 */ /* 0x000fe200078e0203 */
[----:B------:R-:W-:Y:S01]  /*12f0*/  UMOV UR4, 0x400 ;  /* 0x0000040000047882 */ /* 0x000fe20000000000 */
[----:B------:R-:W-:Y:S02]  /*1300*/  IMAD.MOV R14, RZ, RZ, -R14 ;  /* 0x000000ffff0e7224 */ /* 0x000fe400078e0a0e */
[----:B------:R-:W-:Y:S01]  /*1310*/  IMAD.X R12, RZ, RZ, R13, P0 ;  /* 0x000000ffff0c7224 */ /* 0x000fe200000e060d */
[----:B-1----:R-:W-:-:S04]  /*1320*/  LEA R4, P0, R5, UR6, 0x3 ;  /* 0x0000000605047c11 */ /* 0x002fc8000f8018ff */
[----:B------:R-:W-:Y:S01]  /*1330*/  LEA.HI.X R13, R5, UR7, R12, 0x3, P0 ;  /* 0x00000007050d7c11 */ /* 0x000fe200080f1c0c */
[----:B0-----:R-:W-:-:S06]  /*1340*/  ULEA UR4, UR5, UR4, 0x18 ;  /* 0x0000000405047291 */ /* 0x001fcc000f8ec0ff */
[----:B------:R-:W-:-:S07]  /*1350*/  LEA R5, R2, UR4, 0x3 ;  /* 0x0000000402057c11 */ /* 0x000fce000f8e18ff */
.L_x_70:
[----:B------:R-:W-:Y:S02]  /*1360*/  IMAD.MOV.U32 R2, RZ, RZ, R4 ;  /* 0x000000ffff027224 */ /* 0x000fe400078e0004 */
[----:B------:R-:W-:-:S06]  /*1370*/  IMAD.MOV.U32 R3, RZ, RZ, R13 ;  /* 0x000000ffff037224 */ /* 0x000fcc00078e000d */
[----:B------:R-:W5:Y:S01]  /*1380*/  LDG.E.64 R2, desc[UR8][R2.64] ;  /* 0x0000000802027981 */ /* 0x000f62000c1e1b00 */
[----:B------:R-:W-:Y:S01]  /*1390*/  BSSY.RECONVERGENT B1, `(.L_x_68) ;  /* 0x0000005000017945 */ /* 0x000fe20003800200 */
.L_x_69:
[----:B------:R-:W0:Y:S02]  /*13a0*/  LDS.64 R8, [R5] ;  /* 0x0000000005087984 */ /* 0x000e240000000a00 */
[----:B0----5:R-:W-:-:S07]  /*13b0*/  DADD R10, R2, R8 ;  /* 0x00000000020a7229 */ /* 0x021fce0000000008 */
[----:B------:R-:W0:Y:S02]  /*13c0*/  ATOMS.CAST.SPIN.64 P0, [R5], R8, R10 ;  /* 0x000000080500758d */ /* 0x000e24000180040a */
[----:B0-----:R-:W-:Y:S05]  /*13d0*/  @!P0 BRA `(.L_x_69) ;  /* 0xfffffffc00f08947 */ /* 0x001fea000383ffff */
[----:B------:R-:W-:Y:S05]  /*13e0*/  BSYNC.RECONVERGENT B1 ;  /* 0x0000000000017941 */ /* 0x000fea0003800200 */
.L_x_68:
[----:B------:R-:W-:Y:S01]  /*13f0*/  VIADD R14, R14, 0x1 ;  /* 0x000000010e0e7836 */ /* 0x000fe20000000000 */
[----:B------:R-:W-:Y:S01]  /*1400*/  IADD3 R4, P1, PT, R4, 0x8, RZ ;  /* 0x0000000804047810 */ /* 0x000fe20007f3e0ff */
[----:B------:R-:W-:-:S03]  /*1410*/  VIADD R5, R5, 0x8 ;  /* 0x0000000805057836 */ /* 0x000fc60000000000 */
[----:B------:R-:W-:Y:S01]  /*1420*/  ISETP.NE.AND P0, PT, R14, RZ, PT ;  /* 0x000000ff0e00720c */ /* 0x000fe20003f05270 */
[----:B------:R-:W-:-:S12]  /*1430*/  IMAD.X R13, RZ, RZ, R13, P1 ;  /* 0x000000ffff0d7224 */ /* 0x000fd800008e060d */
[----:B------:R-:W-:Y:S05]  /*1440*/  @P0 BRA `(.L_x_70) ;  /* 0xfffffffc00c40947 */ /* 0x000fea000383ffff */
.L_x_7:
[----:B------:R-:W-:Y:S05]  /*1450*/  BSYNC.RECONVERGENT B0 ;  /* 0x0000000000007941 */ /* 0x000fea0003800200 */
.L_x_6:
[----:B------:R-:W-:Y:S01]  /*1460*/  BAR.SYNC.DEFER_BLOCKING 0x0 ;  /* 0x0000000000007b1d */ /* 0x000fe20000010000 */
[----:B------:R-:W-:-:S05]  /*1470*/  ISETP.GE.AND P0, PT, R7, R6, PT ;  /* 0x000000060700720c */ /* 0x000fca0003f06270 */
[----:B------:R-:W-:Y:S08]  /*1480*/  BSSY.RECONVERGENT B0, `(.L_x_71) ;  /* 0x0000012000007945 */ /* 0x000ff00003800200 */
[----:B------:R-:W-:Y:S05]  /*1490*/  @P0 BRA `(.L_x_72) ;  /* 0x0000000000400947 */ /* 0x000fea0003800000 */
[----:B------:R-:W1:Y:S01]  /*14a0*/  S2R R3, SR_CgaCtaId ;  /* 0x0000000000037919 */ /* 0x000e620000008800 */
[----:B0-----:R-:W0:Y:S01]  /*14b0*/  LDC.64 R4, c[0x0][0x390] ;  /* 0x0000e400ff047b82 */ /* 0x001e220000000a00 */
[----:B------:R-:W-:Y:S01]  /*14c0*/  MOV R2, 0x400 ;  /* 0x0000040000027802 */ /* 0x000fe20000000f00 */
[----:B------:R-:W-:-:S03]  /*14d0*/  IMAD.MOV.U32 R11, RZ, RZ, R7 ;  /* 0x000000ffff0b7224 */ /* 0x000fc600078e0007 */
[----:B-1----:R-:W-:-:S07]  /*14e0*/  LEA R10, R3, R2, 0x18 ;  /* 0x00000002030a7211 */ /* 0x002fce00078ec0ff */
.L_x_75:
[----:B-1----:R-:W-:Y:S01]  /*14f0*/  IMAD R8, R11, 0x8, R10 ;  /* 0x000000080b087824 */ /* 0x002fe200078e020a */
[----:B------:R-:W-:Y:S05]  /*1500*/  BSSY.RECONVERGENT B1, `(.L_x_73) ;  /* 0x0000006000017945 */ /* 0x000fea0003800200 */
[----:B------:R-:W1:Y:S02]  /*1510*/  LDS.64 R8, [R8] ;  /* 0x0000000008087984 */ /* 0x000e640000000a00 */
[----:B-1----:R-:W-:-:S14]  /*1520*/  DSETP.NEU.AND P0, PT, R8, RZ, PT ;  /* 0x000000ff0800722a */ /* 0x002fdc0003f0d000 */
[----:B------:R-:W-:Y:S05]  /*1530*/  @!P0 BRA `(.L_x_74) ;  /* 0x0000000000088947 */ /* 0x000fea0003800000 */
[----:B0-----:R-:W-:-:S05]  /*1540*/  IMAD.WIDE R2, R11, 0x8, R4 ;  /* 0x000000080b027825 */ /* 0x001fca00078e0204 */
[----:B------:R1:W-:Y:S02]  /*1550*/  REDG.E.ADD.F64.RN.STRONG.GPU desc[UR8][R2.64], R8 ;  /* 0x00000008020079a6 */ /* 0x0003e4000c12ff08 */
.L_x_74:
[----:B------:R-:W-:Y:S05]  /*1560*/  BSYNC.RECONVERGENT B1 ;  /* 0x0000000000017941 */ /* 0x000fea0003800200 */
.L_x_73:
[----:B------:R-:W-:-:S05]  /*1570*/  IMAD.IADD R11, R0, 0x1, R11 ;  /* 0x00000001000b7824 */ /* 0x000fca00078e020b */
[----:B------:R-:W-:-:S13]  /*1580*/  ISETP.GE.AND P0, PT, R11, R6, PT ;  /* 0x000000060b00720c */ /* 0x000fda0003f06270 */
[----:B------:R-:W-:Y:S05]  /*1590*/  @!P0 BRA `(.L_x_75) ;  /* 0xfffffffc00d48947 */ /* 0x000fea000383ffff */
.L_x_72:
[----:B------:R-:W-:Y:S05]  /*15a0*/  BSYNC.RECONVERGENT B0 ;  /* 0x0000000000007941 */ /* 0x000fea0003800200 */
.L_x_71:
[----:B------:R-:W2:Y:S02]  /*15b0*/  LDCU UR4, c[0x0][0x3a8] ;  /* 0x00007500ff0477ac */ /* 0x000ea40008000800 */
[----:B--2---:R-:W-:-:S13]  /*15c0*/  ISETP.GE.AND P0, PT, R7, UR4, PT ;  /* 0x0000000407007c0c */ /* 0x004fda000bf06270 */
[----:B------:R-:W-:Y:S05]  /*15d0*/  @P0 EXIT ;  /* 0x000000000000094d */ /* 0x000fea0003800000 */
[----:B------:R-:W2:Y:S01]  /*15e0*/  S2UR UR6, SR_CgaCtaId ;  /* 0x00000000000679c3 */ /* 0x000ea20000008800 */
[----:B------:R-:W3:Y:S01]  /*15f0*/  LDCU UR7, c[0x0][0x3a4] ;  /* 0x00007480ff0777ac */ /* 0x000ee20008000800 */
[----:B------:R-:W-:Y:S01]  /*1600*/  UMOV UR5, 0x400 ;  /* 0x0000040000057882 */ /* 0x000fe20000000000 */
[----:B------:R-:W4:Y:S05]  /*1610*/  LDCU UR10, c[0x0][0x3a8] ;  /* 0x00007500ff0a77ac */ /* 0x000f2a0008000800 */
[----:B0-----:R-:W0:Y:S01]  /*1620*/  LDC.64 R4, c[0x0][0x398] ;  /* 0x0000e600ff047b82 */ /* 0x001e220000000a00 */
[----:B---3--:R-:W-:Y:S02]  /*1630*/  UIMAD UR7, UR4, UR7, URZ ;  /* 0x00000007040772a4 */ /* 0x008fe4000f8e02ff */
[----:B--2---:R-:W-:-:S04]  /*1640*/  ULEA UR5, UR6, UR5, 0x18 ;  /* 0x0000000506057291 */ /* 0x004fc8000f8ec0ff */
[----:B----4-:R-:W-:-:S12]  /*1650*/  ULEA UR5, UR7, UR5, 0x3 ;  /* 0x0000000507057291 */ /* 0x010fd8000f8e18ff */
.L_x_78:
[----:B-1----:R-:W-:Y:S01]  /*1660*/  LEA R2, R7, UR5, 0x2 ;  /* 0x0000000507027c11 */ /* 0x002fe2000f8e10ff */
[----:B------:R-:W-:Y:S04]  /*1670*/  BSSY.RECONVERGENT B0, `(.L_x_76) ;  /* 0x0000006000007945 */ /* 0x000fe80003800200 */
[----:B------:R-:W1:Y:S02]  /*1680*/  LDS R9, [R2] ;  /* 0x0000000002097984 */ /* 0x000e640000000800 */
[----:B-1----:R-:W-:-:S13]  /*1690*/  ISETP.NE.AND P0, PT, R9, RZ, PT ;  /* 0x000000ff0900720c */ /* 0x002fda0003f05270 */
[----:B------:R-:W-:Y:S05]  /*16a0*/  @!P0 BRA `(.L_x_77) ;  /* 0x0000000000088947 */ /* 0x000fea0003800000 */
[----:B0-----:R-:W-:-:S05]  /*16b0*/  IMAD.WIDE R2, R7, 0x4, R4 ;  /* 0x0000000407027825 */ /* 0x001fca00078e0204 */
[----:B------:R1:W-:Y:S02]  /*16c0*/  REDG.E.ADD.STRONG.GPU desc[UR8][R2.64], R9 ;  /* 0x000000090200798e */ /* 0x0003e4000c12e108 */
.L_x_77:
[----:B------:R-:W-:Y:S05]  /*16d0*/  BSYNC.RECONVERGENT B0 ;  /* 0x0000000000007941 */ /* 0x000fea0003800200 */
.L_x_76:
[----:B------:R-:W-:-:S05]  /*16e0*/  IMAD.IADD R7, R0, 0x1, R7 ;  /* 0x0000000100077824 */ /* 0x000fca00078e0207 */
[----:B------:R-:W-:-:S13]  /*16f0*/  ISETP.GE.AND P0, PT, R7, UR10, PT ;  /* 0x0000000a07007c0c */ /* 0x000fda000bf06270 */
[----:B------:R-:W-:Y:S05]  /*1700*/  @!P0 BRA `(.L_x_78) ;  /* 0xfffffffc00d48947 */ /* 0x000fea000383ffff */
[----:B------:R-:W-:Y:S05]  /*1710*/  EXIT ;  /* 0x000000000000794d */ /* 0x000fea0003800000 */
.L_x_79:
[----:B------:R-:W-:-:S00]  /*1720*/  BRA `(.L_x_79) ;  /* 0xfffffffc00fc7947 */ /* 0x000fc0000383ffff */
[----:B------:R-:W-:-:S00]  /*1730*/  NOP ;  /* 0x0000000000007918 */ /* 0x000fc00000000000 */
        /* <DEDUP_REMOVED lines=12> */
.L_x_99:


//--------------------- .text._Z20assign_labels_kernelPKdS0_PiPKiiiiS1_ --------------------------
	.section	.text._Z20assign_labels_kernelPKdS0_PiPKiiiiS1_,"ax",@progbits
	.align	128
        .global         _Z20assign_labels_kernelPKdS0_PiPKiiiiS1_
        .type           _Z20assign_labels_kernelPKdS0_PiPKiiiiS1_,@function
        .size           _Z20assign_labels_kernelPKdS0_PiPKiiiiS1_,(.L_x_100 - _Z20assign_labels_kernelPKdS0_PiPKiiiiS1_)
        .other          _Z20assign_labels_kernelPKdS0_PiPKiiiiS1_,@"STO_CUDA_ENTRY STV_DEFAULT"
_Z20assign_labels_kernelPKdS0_PiPKiiiiS1_:
.text._Z20assign_labels_kernelPKdS0_PiPKiiiiS1_:
[----:B------:R-:W-:Y:S01]  /*0000*/  LDC R1, c[0x0][0x37c] ;  /* 0x0000df00ff017b82 */ /* 0x000fe20000000800 */
[----:B------:R-:W0:Y:S07]  /*0010*/  S2R R3, SR_TID.X ;  /* 0x0000000000037919 */ /* 0x000e2e0000002100 */
[----:B------:R-:W0:Y:S01]  /*0020*/  S2UR UR4, SR_CTAID.X ;  /* 0x00000000000479c3 */ /* 0x000e220000002500 */
[----:B------:R-:W1:Y:S07]  /*0030*/  LDCU UR5, c[0x0][0x3a0] ;  /* 0x00007400ff0577ac */ /* 0x000e6e0008000800 */
[----:B------:R-:W0:Y:S02]  /*0040*/  LDC R0, c[0x0][0x360] ;  /* 0x0000d800ff007b82 */ /* 0x000e240000000800 */
[----:B0-----:R-:W-:-:S05]  /*0050*/  IMAD R0, R0, UR4, R3 ;  /* 0x0000000400007c24 */ /* 0x001fca000f8e0203 */
[----:B-1----:R-:W-:-:S13]  /*0060*/  ISETP.GE.AND P0, PT, R0, UR5, PT ;  /* 0x0000000500007c0c */ /* 0x002fda000bf06270 */
[----:B------:R-:W-:Y:S05]  /*0070*/  @P0 EXIT ;  /* 0x000000000000094d */ /* 0x000fea0003800000 */
[----:B------:R-:W0:Y:S01]  /*0080*/  LDC R7, c[0x0][0x3a4] ;  /* 0x0000e900ff077b82 */ /* 0x000e220000000800 */
[----:B------:R-:W1:Y:S01]  /*0090*/  LDCU.64 UR4, c[0x0][0x380] ;  /* 0x00007000ff0477ac */ /* 0x000e620008000a00 */
[----:B------:R-:W-:Y:S01]  /*00a0*/  CS2R R12, SRZ ;  /* 0x00000000000c7805 */ /* 0x000fe2000001ff00 */
[----:B------:R-:W2:Y:S01]  /*00b0*/  LDCU.64 UR8, c[0x0][0x358] ;  /* 0x00006b00ff0877ac */ /* 0x000ea20008000a00 */
[----:B0-----:R-:W-:Y:S01]  /*00c0*/  ISETP.GE.AND P0, PT, R7, 0x1, PT ;  /* 0x000000010700780c */ /* 0x001fe20003f06270 */
[----:B------:R-:W-:-:S05]  /*00d0*/  IMAD.WIDE R10, R0, R7, RZ ;  /* 0x00000007000a7225 */ /* 0x000fca00078e02ff */
[C---:B------:R-:W-:Y:S02]  /*00e0*/  SHF.L.U64.HI R2, R10.reuse, 0x3, R11 ;  /* 0x000000030a027819 */ /* 0x040fe4000001020b */
[----:B-1----:R-:W-:-:S04]  /*00f0*/  LEA R10, P1, R10, UR4, 0x3 ;  /* 0x000000040a0a7c11 */ /* 0x002fc8000f8218ff */
[----:B------:R-:W-:Y:S01]  /*0100*/  IADD3.X R11, PT, PT, R2, UR5, RZ, P1, !PT ;  /* 0x00000005020b7c10 */ /* 0x000fe20008ffe4ff */
[----:B--2---:R-:W-:Y:S08]  /*0110*/  @!P0 BRA `(.L_x_80) ;  /* 0x0000000800788947 */ /* 0x004ff00003800000 */
[C---:B------:R-:W-:Y:S01]  /*0120*/  ISETP.GE.U32.AND P1, PT, R7.reuse, 0x10, PT ;  /* 0x000000100700780c */ /* 0x040fe20003f26070 */
[----:B------:R-:W-:Y:S01]  /*0130*/  IMAD.MOV.U32 R19, RZ, RZ, RZ ;  /* 0x000000ffff137224 */ /* 0x000fe200078e00ff */
[----:B------:R-:W-:Y:S02]  /*0140*/  LOP3.LUT R6, R7, 0xf, RZ, 0xc0, !PT ;  /* 0x0000000f07067812 */ /* 0x000fe400078ec0ff */
[----:B------:R-:W-:Y:S02]  /*0150*/  CS2R R12, SRZ ;  /* 0x00000000000c7805 */ /* 0x000fe4000001ff00 */
[----:B------:R-:W-:-:S07]  /*0160*/  ISETP.NE.AND P2, PT, R6, RZ, PT ;  /* 0x000000ff0600720c */ /* 0x000fce0003f45270 */
[----:B------:R-:W-:Y:S06]  /*0170*/  @!P1 BRA `(.L_x_81) ;  /* 0x0000000400249947 */ /* 0x000fec0003800000 */
[----:B------:R-:W-:Y:S01]  /*0180*/  LOP3.LUT R19, R7, 0x7ffffff0, RZ, 0xc0, !PT ;  /* 0x7ffffff007137812 */ /* 0x000fe200078ec0ff */
[----:B------:R-:W-:Y:S01]  /*0190*/  IMAD.MOV.U32 R17, RZ, RZ, RZ ;  /* 0x000000ffff117224 */ /* 0x000fe200078e00ff */
[----:B------:R-:W-:-:S07]  /*01a0*/  CS2R R12, SRZ ;  /* 0x00000000000c7805 */ /* 0x000fce000001ff00 */
.L_x_82:
[----:B------:R-:W0:Y:S01]  /*01b0*/  LDC.64 R2, c[0x0][0x388] ;  /* 0x0000e200ff027b82 */ /* 0x000e220000000a00 */
[----:B------:R-:W-:-:S05]  /*01c0*/  IMAD.WIDE.U32 R4, R17, 0x8, R10 ;  /* 0x0000000811047825 */ /* 0x000fca00078e000a */
[----:B------:R-:W2:Y:S04]  /*01d0*/  LDG.E.64 R14, desc[UR8][R4.64] ;  /* 0x00000008040e7981 */ /* 0x000ea8000c1e1b00 */
[----:B------:R-:W3:Y:S04]  /*01e0*/  LDG.E.64 R20, desc[UR8][R4.64+0x8] ;  /* 0x0000080804147981 */ /* 0x000ee8000c1e1b00 */
[----:B------:R-:W4:Y:S01]  /*01f0*/  LDG.E.64 R26, desc[UR8][R4.64+0x78] ;  /* 0x00007808041a7981 */ /* 0x000f22000c1e1b00 */
[----:B0-----:R-:W-:-:S05]  /*0200*/  IMAD.WIDE.U32 R2, R17, 0x8, R2 ;  /* 0x0000000811027825 */ /* 0x001fca00078e0002 */
[----:B------:R-:W2:Y:S04]  /*0210*/  LDG.E.64 R8, desc[UR8][R2.64] ;  /* 0x0000000802087981 */ /* 0x000ea8000c1e1b00 */
[----:B------:R-:W3:Y:S04]  /*0220*/  LDG.E.64 R22, desc[UR8][R2.64+0x8] ;  /* 0x0000080802167981 */ /* 0x000ee8000c1e1b00 */
[----:B------:R-:W5:Y:S04]  /*0230*/  LDG.E.64 R24, desc[UR8][R2.64+0x10] ;  /* 0x0000100802187981 */ /* 0x000f68000c1e1b00 */
[----:B------:R-:W4:Y:S01]  /*0240*/  LDG.E.64 R28, desc[UR8][R2.64+0x78] ;  /* 0x00007808021c7981 */ /* 0x000f22000c1e1b00 */
[----:B--2---:R-:W-:-:S03]  /*0250*/  DADD R14, R8, -R14 ;  /* 0x00000000080e7229 */ /* 0x004fc6000000080e */
[----:B------:R-:W5:Y:S05]  /*0260*/  LDG.E.64 R8, desc[UR8][R4.64+0x10] ;  /* 0x0000100804087981 */ /* 0x000f6a000c1e1b00 */
[----:B------:R-:W-:Y:S02]  /*0270*/  DFMA R14, R14, R14, R12 ;  /* 0x0000000e0e0e722b */ /* 0x000fe4000000000c */
[----:B---3--:R-:W-:Y:S01]  /*0280*/  DADD R12, R22, -R20 ;  /* 0x00000000160c7229 */ /* 0x008fe20000000814 */
[----:B------:R-:W2:Y:S04]  /*0290*/  LDG.E.64 R20, desc[UR8][R4.64+0x18] ;  /* 0x0000180804147981 */ /* 0x000ea8000c1e1b00 */
[----:B------:R-:W2:Y:S03]  /*02a0*/  LDG.E.64 R22, desc[UR8][R2.64+0x18] ;  /* 0x0000180802167981 */ /* 0x000ea6000c1e1b00 */
[----:B------:R-:W-:-:S02]  /*02b0*/  DFMA R14, R12, R12, R14 ;  /* 0x0000000c0c0e722b */ /* 0x000fc4000000000e */
[----:B------:R-:W3:Y:S01]  /*02c0*/  LDG.E.64 R12, desc[UR8][R2.64+0x20] ;  /* 0x00002008020c7981 */ /* 0x000ee2000c1e1b00 */
[----:B-----5:R-:W-:-:S03]  /*02d0*/  DADD R24, R24, -R8 ;  /* 0x0000000018187229 */ /* 0x020fc60000000808 */
[----:B------:R-:W3:Y:S05]  /*02e0*/  LDG.E.64 R8, desc[UR8][R4.64+0x20] ;  /* 0x0000200804087981 */ /* 0x000eea000c1e1b00 */
[----:B------:R-:W-:Y:S02]  /*02f0*/  DFMA R14, R24, R24, R14 ;  /* 0x00000018180e722b */ /* 0x000fe4000000000e */
[----:B--2---:R-:W-:Y:S01]  /*0300*/  DADD R24, R22, -R20 ;  /* 0x0000000016187229 */ /* 0x004fe20000000814 */
[----:B------:R-:W2:Y:S04]  /*0310*/  LDG.E.64 R20, desc[UR8][R4.64+0x28] ;  /* 0x0000280804147981 */ /* 0x000ea8000c1e1b00 */
[----:B------:R-:W2:Y:S03]  /*0320*/  LDG.E.64 R22, desc[UR8][R2.64+0x28] ;  /* 0x0000280802167981 */ /* 0x000ea6000c1e1b00 */
[----:B------:R-:W-:-:S02]  /*0330*/  DFMA R14, R24, R24, R14 ;  /* 0x00000018180e722b */ /* 0x000fc4000000000e */
[----:B---3--:R-:W-:Y:S01]  /*0340*/  DADD R24, R12, -R8 ;  /* 0x000000000c187229 */ /* 0x008fe20000000808 */
[----:B------:R-:W3:Y:S04]  /*0350*/  LDG.E.64 R8, desc[UR8][R4.64+0x30] ;  /* 0x0000300804087981 */ /* 0x000ee8000c1e1b00 */
[----:B------:R-:W3:Y:S03]  /*0360*/  LDG.E.64 R12, desc[UR8][R2.64+0x30] ;  /* 0x00003008020c7981 */ /* 0x000ee6000c1e1b00 */
        /* <DEDUP_REMOVED lines=32> */
[----:B------:R-:W-:Y:S01]  /*0570*/  DFMA R14, R24, R24, R14 ;  /* 0x00000018180e722b */ /* 0x000fe2000000000e */
[----:B------:R-:W-:Y:S01]  /*0580*/  VIADD R17, R17, 0x10 ;  /* 0x0000001011117836 */ /* 0x000fe20000000000 */
[----:B--2---:R-:W-:-:S04]  /*0590*/  DADD R20, R22, -R20 ;  /* 0x0000000016147229 */ /* 0x004fc80000000814 */
[----:B------:R-:W-:-:S04]  /*05a0*/  ISETP.NE.AND P1, PT, R17, R19, PT ;  /* 0x000000131100720c */ /* 0x000fc80003f25270 */
[----:B------:R-:W-:Y:S02]  /*05b0*/  DFMA R14, R20, R20, R14 ;  /* 0x00000014140e722b */ /* 0x000fe4000000000e */
[----:B----4-:R-:W-:Y:S02]  /*05c0*/  DADD R26, R28, -R26 ;  /* 0x000000001c1a7229 */ /* 0x010fe4000000081a */
[----:B---3--:R-:W-:-:S08]  /*05d0*/  DADD R8, R12, -R8 ;  /* 0x000000000c087229 */ /* 0x008fd00000000808 */
[----:B------:R-:W-:-:S08]  /*05e0*/  DFMA R14, R8, R8, R14 ;  /* 0x00000008080e722b */ /* 0x000fd0000000000e */
[----:B------:R-:W-:Y:S01]  /*05f0*/  DFMA R12, R26, R26, R14 ;  /* 0x0000001a1a0c722b */ /* 0x000fe2000000000e */
[----:B------:R-:W-:Y:S10]  /*0600*/  @P1 BRA `(.L_x_82) ;  /* 0xfffffff800e81947 */ /* 0x000ff4000383ffff */
.L_x_81:
[----:B------:R-:W-:Y:S05]  /*0610*/  @!P2 BRA `(.L_x_80) ;  /* 0x000000040038a947 */ /* 0x000fea0003800000 */
[----:B------:R-:W-:Y:S02]  /*0620*/  ISETP.GE.U32.AND P1, PT, R6, 0x8, PT ;  /* 0x000000080600780c */ /* 0x000fe40003f26070 */
[----:B------:R-:W-:-:S04]  /*0630*/  LOP3.LUT R18, R7, 0x7, RZ, 0xc0, !PT ;  /* 0x0000000707127812 */ /* 0x000fc800078ec0ff */
[----:B------:R-:W-:-:S07]  /*0640*/  ISETP.NE.AND P2, PT, R18, RZ, PT ;  /* 0x000000ff1200720c */ /* 0x000fce0003f45270 */
[----:B------:R-:W-:Y:S06]  /*0650*/  @!P1 BRA `(.L_x_83) ;  /* 0x0000000000909947 */ /* 0x000fec0003800000 */
        /* <DEDUP_REMOVED lines=9> */
[----:B------:R-:W4:Y:S04]  /*06f0*/  LDG.E.64 R16, desc[UR8][R2.64+0x18] ;  /* 0x0000180802107981 */ /* 0x000f28000c1e1b00 */
[----:B------:R-:W4:Y:S01]  /*0700*/  LDG.E.64 R28, desc[UR8][R2.64+0x38] ;  /* 0x00003808021c7981 */ /* 0x000f22000c1e1b00 */
[----:B--2---:R-:W-:-:S03]  /*0710*/  DADD R14, R8, -R14 ;  /* 0x00000000080e7229 */ /* 0x004fc6000000080e */
[----:B------:R-:W5:Y:S05]  /*0720*/  LDG.E.64 R8, desc[UR8][R4.64+0x10] ;  /* 0x0000100804087981 */ /* 0x000f6a000c1e1b00 */
[----:B------:R-:W-:Y:S02]  /*0730*/  DFMA R12, R14, R14, R12 ;  /* 0x0000000e0e0c722b */ /* 0x000fe4000000000c */
[----:B------:R-:W4:Y:S01]  /*0740*/  LDG.E.64 R14, desc[UR8][R4.64+0x18] ;  /* 0x00001808040e7981 */ /* 0x000f22000c1e1b00 */
[----:B---3--:R-:W-:-:S03]  /*0750*/  DADD R20, R22, -R20 ;  /* 0x0000000016147229 */ /* 0x008fc60000000814 */
[----:B------:R-:W2:Y:S05]  /*0760*/  LDG.E.64 R22, desc[UR8][R2.64+0x28] ;  /* 0x0000280802167981 */ /* 0x000eaa000c1e1b00 */
[----:B------:R-:W-:Y:S01]  /*0770*/  DFMA R20, R20, R20, R12 ;  /* 0x000000141414722b */ /* 0x000fe2000000000c */
[----:B------:R-:W3:Y:S01]  /*0780*/  LDG.E.64 R12, desc[UR8][R2.64+0x20] ;  /* 0x00002008020c7981 */ /* 0x000ee2000c1e1b00 */
[----:B-----5:R-:W-:-:S03]  /*0790*/  DADD R24, R24, -R8 ;  /* 0x0000000018187229 */ /* 0x020fc60000000808 */
[----:B------:R-:W3:Y:S01]  /*07a0*/  LDG.E.64 R8, desc[UR8][R4.64+0x20] ;  /* 0x0000200804087981 */ /* 0x000ee2000c1e1b00 */
[----:B----4-:R-:W-:-:S04]  /*07b0*/  DADD R14, R16, -R14 ;  /* 0x00000000100e7229 */ /* 0x010fc8000000080e */
[----:B------:R-:W-:Y:S01]  /*07c0*/  DFMA R24, R24, R24, R20 ;  /* 0x000000181818722b */ /* 0x000fe20000000014 */
[----:B------:R-:W4:Y:S04]  /*07d0*/  LDG.E.64 R16, desc[UR8][R2.64+0x30] ;  /* 0x0000300802107981 */ /* 0x000f28000c1e1b00 */
[----:B------:R-:W2:Y:S03]  /*07e0*/  LDG.E.64 R20, desc[UR8][R4.64+0x28] ;  /* 0x0000280804147981 */ /* 0x000ea6000c1e1b00 */
[----:B------:R-:W-:Y:S01]  /*07f0*/  DFMA R24, R14, R14, R24 ;  /* 0x0000000e0e18722b */ /* 0x000fe20000000018 */
[----:B------:R-:W4:Y:S01]  /*0800*/  LDG.E.64 R14, desc[UR8][R4.64+0x30] ;  /* 0x00003008040e7981 */ /* 0x000f22000c1e1b00 */
[----:B------:R-:W-:Y:S01]  /*0810*/  DADD R26, R28, -R26 ;  /* 0x000000001c1a7229 */ /* 0x000fe2000000081a */
[----:B------:R-:W-:Y:S01]  /*0820*/  VIADD R19, R19, 0x8 ;  /* 0x0000000813137836 */ /* 0x000fe20000000000 */
[----:B---3--:R-:W-:-:S08]  /*0830*/  DADD R8, R12, -R8 ;  /* 0x000000000c087229 */ /* 0x008fd00000000808 */
[----:B------:R-:W-:Y:S02]  /*0840*/  DFMA R24, R8, R8, R24 ;  /* 0x000000080818722b */ /* 0x000fe40000000018 */
[----:B--2---:R-:W-:Y:S02]  /*0850*/  DADD R20, R22, -R20 ;  /* 0x0000000016147229 */ /* 0x004fe40000000814 */
[----:B----4-:R-:W-:-:S06]  /*0860*/  DADD R14, R16, -R14 ;  /* 0x00000000100e7229 */ /* 0x010fcc000000080e */
[----:B------:R-:W-:-:S08]  /*0870*/  DFMA R24, R20, R20, R24 ;  /* 0x000000141418722b */ /* 0x000fd00000000018 */
[----:B------:R-:W-:-:S08]  /*0880*/  DFMA R24, R14, R14, R24 ;  /* 0x0000000e0e18722b */ /* 0x000fd00000000018 */
[----:B------:R-:W-:-:S11]  /*0890*/  DFMA R12, R26, R26, R24 ;  /* 0x0000001a1a0c722b */ /* 0x000fd60000000018 */
.L_x_83:
        /* <DEDUP_REMOVED lines=9> */
[----:B------:R-:W4:Y:S04]  /*0930*/  LDG.E.64 R2, desc[UR8][R26.64+0x10] ;  /* 0x000010081a027981 */ /* 0x000f28000c1e1b00 */
[----:B------:R-:W5:Y:S01]  /*0940*/  LDG.E.64 R24, desc[UR8][R26.64+0x18] ;  /* 0x000018081a187981 */ /* 0x000f62000c1e1b00 */
[----:B0-----:R-:W-:-:S05]  /*0950*/  IMAD.WIDE.U32 R22, R19, 0x8, R22 ;  /* 0x0000000813167825 */ /* 0x001fca00078e0016 */
[----:B------:R-:W2:Y:S04]  /*0960*/  LDG.E.64 R16, desc[UR8][R22.64] ;  /* 0x0000000816107981 */ /* 0x000ea8000c1e1b00 */
[----:B------:R-:W3:Y:S04]  /*0970*/  LDG.E.64 R14, desc[UR8][R22.64+0x8] ;  /* 0x00000808160e7981 */ /* 0x000ee8000c1e1b00 */
[----:B------:R-:W4:Y:S04]  /*0980*/  LDG.E.64 R4, desc[UR8][R22.64+0x10] ;  /* 0x0000100816047981 */ /* 0x000f28000c1e1b00 */
[----:B------:R-:W5:Y:S01]  /*0990*/  LDG.E.64 R28, desc[UR8][R22.64+0x18] ;  /* 0x00001808161c7981 */ /* 0x000f62000c1e1b00 */
[----:B------:R-:W-:Y:S01]  /*09a0*/  VIADD R19, R19, 0x4 ;  /* 0x0000000413137836 */ /* 0x000fe20000000000 */
[----:B--2---:R-:W-:-:S02]  /*09b0*/  DADD R16, R16, -R20 ;  /* 0x0000000010107229 */ /* 0x004fc40000000814 */
[----:B---3--:R-:W-:-:S06]  /*09c0*/  DADD R8, R14, -R8 ;  /* 0x000000000e087229 */ /* 0x008fcc0000000808 */
[----:B------:R-:W-:Y:S02]  /*09d0*/  DFMA R12, R16, R16, R12 ;  /* 0x00000010100c722b */ /* 0x000fe4000000000c */
[----:B----4-:R-:W-:-:S06]  /*09e0*/  DADD R2, R4, -R2 ;  /* 0x0000000004027229 */ /* 0x010fcc0000000802 */
[----:B------:R-:W-:Y:S02]  /*09f0*/  DFMA R12, R8, R8, R12 ;  /* 0x00000008080c722b */ /* 0x000fe4000000000c */
[----:B-----5:R-:W-:-:S06]  /*0a00*/  DADD R24, R28, -R24 ;  /* 0x000000001c187229 */ /* 0x020fcc0000000818 */
[----:B------:R-:W-:-:S08]  /*0a10*/  DFMA R12, R2, R2, R12 ;  /* 0x00000002020c722b */ /* 0x000fd0000000000c */
[----:B------:R-:W-:-:S11]  /*0a20*/  DFMA R12, R24, R24, R12 ;  /* 0x00000018180c722b */ /* 0x000fd6000000000c */
.L_x_84:
[----:B------:R-:W-:Y:S05]  /*0a30*/  @!P2 BRA `(.L_x_80) ;  /* 0x000000000030a947 */ /* 0x000fea0003800000 */
[----:B------:R-:W0:Y:S01]  /*0a40*/  LDC.64 R14, c[0x0][0x388] ;  /* 0x0000e200ff0e7b82 */ /* 0x000e220000000a00 */
[----:B------:R-:W-:-:S05]  /*0a50*/  UMOV UR4, URZ ;  /* 0x000000ff00047c82 */ /* 0x000fca0008000000 */
.L_x_85:
[----:B0-----:R-:W-:-:S04]  /*0a60*/  IMAD.WIDE.U32 R2, R19, 0x8, R14 ;  /* 0x0000000813027825 */ /* 0x001fc800078e000e */
[C---:B------:R-:W-:Y:S02]  /*0a70*/  IMAD.WIDE.U32 R4, R19.reuse, 0x8, R10 ;  /* 0x0000000813047825 */ /* 0x040fe400078e000a */
[----:B------:R-:W2:Y:S04]  /*0a80*/  LDG.E.64 R2, desc[UR8][R2.64] ;  /* 0x0000000802027981 */ /* 0x000ea8000c1e1b00 */
[----:B------:R-:W2:Y:S01]  /*0a90*/  LDG.E.64 R4, desc[UR8][R4.64] ;  /* 0x0000000804047981 */ /* 0x000ea2000c1e1b00 */
[----:B------:R-:W-:Y:S01]  /*0aa0*/  UIADD3 UR4, UPT, UPT, UR4, 0x1, URZ ;  /* 0x0000000104047890 */ /* 0x000fe2000fffe0ff */
[----:B------:R-:W-:-:S05]  /*0ab0*/  VIADD R19, R19, 0x1 ;  /* 0x0000000113137836 */ /* 0x000fca0000000000 */
[----:B------:R-:W-:Y:S01]  /*0ac0*/  ISETP.NE.AND P1, PT, R6, UR4, PT ;  /* 0x0000000406007c0c */ /* 0x000fe2000bf25270 */
[----:B--2---:R-:W-:-:S08]  /*0ad0*/  DADD R8, R2, -R4 ;  /* 0x0000000002087229 */ /* 0x004fd00000000804 */
[----:B------:R-:W-:-:S04]  /*0ae0*/  DFMA R12, R8, R8, R12 ;  /* 0x00000008080c722b */ /* 0x000fc8000000000c */
[----:B------:R-:W-:Y:S07]  /*0af0*/  @P1 BRA `(.L_x_85) ;  /* 0xfffffffc00d81947 */ /* 0x000fee000383ffff */
.L_x_80:
[----:B------:R-:W0:Y:S01]  /*0b00*/  LDCU UR5, c[0x0][0x3a8] ;  /* 0x00007500ff0577ac */ /* 0x000e220008000800 */
[----:B------:R-:W-:Y:S01]  /*0b10*/  IMAD.MOV.U32 R2, RZ, RZ, RZ ;  /* 0x000000ffff027224 */ /* 0x000fe200078e00ff */
[----:B0-----:R-:W-:-:S09]  /*0b20*/  UISETP.GE.AND UP0, UPT, UR5, 0x2, UPT ;  /* 0x000000020500788c */ /* 0x001fd2000bf06270 */
[----:B------:R-:W-:Y:S05]  /*0b30*/  BRA.U !UP0, `(.L_x_86) ;  /* 0x0000000d08c87547 */ /* 0x000fea000b800000 */
[----:B------:R-:W-:Y:S05]  /*0b40*/  @!P0 BRA `(.L_x_87) ;  /* 0x0000000c00488947 */ /* 0x000fea0003800000 */
[C---:B------:R-:W-:Y:S01]  /*0b50*/  LOP3.LUT R4, R7.reuse, 0x7, RZ, 0xc0, !PT ;  /* 0x0000000707047812 */ /* 0x040fe200078ec0ff */
[----:B------:R-:W-:Y:S01]  /*0b60*/  IMAD.MOV.U32 R9, RZ, RZ, 0x1 ;  /* 0x00000001ff097424 */ /* 0x000fe200078e00ff */
[----:B------:R-:W-:Y:S02]  /*0b70*/  LOP3.LUT R3, R7, 0xf, RZ, 0xc0, !PT ;  /* 0x0000000f07037812 */ /* 0x000fe400078ec0ff */
[----:B------:R-:W-:Y:S01]  /*0b80*/  IADD3 R5, P2, PT, R10, 0x40, RZ ;  /* 0x000000400a057810 */ /* 0x000fe20007f5e0ff */
[----:B------:R-:W-:Y:S02]  /*0b90*/  VIADD R6, R4, 0xffffffff ;  /* 0xffffffff04067836 */ /* 0x000fe40000000000 */
[----:B------:R-:W-:Y:S02]  /*0ba0*/  VIADD R2, R3, 0xffffffff ;  /* 0xffffffff03027836 */ /* 0x000fe40000000000 */
[----:B------:R-:W-:Y:S01]  /*0bb0*/  IMAD.X R8, RZ, RZ, R11, P2 ;  /* 0x000000ffff087224 */ /* 0x000fe200010e060b */
[----:B------:R-:W-:-:S02]  /*0bc0*/  ISETP.GE.U32.AND P1, PT, R6, 0x3, PT ;  /* 0x000000030600780c */ /* 0x000fc40003f26070 */
[C---:B------:R-:W-:Y:S02]  /*0bd0*/  LOP3.LUT R6, R7.reuse, 0x7ffffff0, RZ, 0xc0, !PT ;  /* 0x7ffffff007067812 */ /* 0x040fe400078ec0ff */
[----:B------:R-:W-:Y:S01]  /*0be0*/  ISETP.GE.U32.AND P0, PT, R2, 0x7, PT ;  /* 0x000000070200780c */ /* 0x000fe20003f06070 */
[----:B------:R-:W-:Y:S01]  /*0bf0*/  IMAD.MOV.U32 R2, RZ, RZ, RZ ;  /* 0x000000ffff027224 */ /* 0x000fe200078e00ff */
[----:B------:R-:W-:Y:S01]  /*0c00*/  LOP3.LUT R7, R7, 0x3, RZ, 0xc0, !PT ;  /* 0x0000000307077812 */ /* 0x000fe200078ec0ff */
[----:B------:R-:W-:-:S10]  /*0c10*/  IMAD.MOV R20, RZ, RZ, -R6 ;  /* 0x000000ffff147224 */ /* 0x000fd400078e0a06 */
.L_x_93:
[----:B------:R-:W0:Y:S01]  /*0c20*/  LDCU UR4, c[0x0][0x3a4] ;  /* 0x00007480ff0477ac */ /* 0x000e220008000800 */
[----:B------:R-:W-:Y:S01]  /*0c30*/  IMAD.MOV.U32 R22, RZ, RZ, RZ ;  /* 0x000000ffff167224 */ /* 0x000fe200078e00ff */
[----:B------:R-:W-:Y:S01]  /*0c40*/  CS2R R28, SRZ ;  /* 0x00000000001c7805 */ /* 0x000fe2000001ff00 */
[----:B0-----:R-:W-:Y:S02]  /*0c50*/  UISETP.GE.U32.AND UP0, UPT, UR4, 0x10, UPT ;  /* 0x000000100400788c */ /* 0x001fe4000bf06070 */
[----:B------:R-:W-:-:S07]  /*0c60*/  IMAD R21, R9, UR4, RZ ;  /* 0x0000000409157c24 */ /* 0x000fce000f8e02ff */
[----:B------:R-:W-:Y:S05]  /*0c70*/  BRA.U !UP0, `(.L_x_88) ;  /* 0x0000000508447547 */ /* 0x000fea000b800000 */
[----:B------:R-:W0:Y:S01]  /*0c80*/  LDC.64 R14, c[0x0][0x388] ;  /* 0x0000e200ff0e7b82 */ /* 0x000e220000000a00 */
[----:B------:R-:W-:Y:S01]  /*0c90*/  IMAD.MOV.U32 R19, RZ, RZ, R8 ;  /* 0x000000ffff137224 */ /* 0x000fe200078e0008 */
[----:B------:R-:W-:Y:S01]  /*0ca0*/  CS2R R28, SRZ ;  /* 0x00000000001c7805 */ /* 0x000fe2000001ff00 */
[----:B------:R-:W-:Y:S02]  /*0cb0*/  IMAD.MOV.U32 R26, RZ, RZ, R20 ;  /* 0x000000ffff1a7224 */ /* 0x000fe400078e0014 */
[----:B0-----:R-:W-:-:S03]  /*0cc0*/  IMAD.WIDE.U32 R14, R21, 0x8, R14 ;  /* 0x00000008150e7825 */ /* 0x001fc600078e000e */
[----:B------:R-:W-:Y:S01]  /*0cd0*/  IADD3 R16, P2, PT, R14, 0x40, RZ ;  /* 0x000000400e107810 */ /* 0x000fe20007f5e0ff */
[----:B------:R-:W-:-:S04]  /*0ce0*/  IMAD.MOV.U32 R14, RZ, RZ, R5 ;  /* 0x000000ffff0e7224 */ /* 0x000fc800078e0005 */
[----:B------:R-:W-:-:S08]  /*0cf0*/  IMAD.X R17, RZ, RZ, R15, P2 ;  /* 0x000000ffff117224 */ /* 0x000fd000010e060f */
.L_x_89:
[----:B------:R-:W-:Y:S01]  /*0d00*/  IMAD.MOV.U32 R15, RZ, RZ, R19 ;  /* 0x000000ffff0f7224 */ /* 0x000fe200078e0013 */
[----:B------:R-:W2:Y:S04]  /*0d10*/  LDG.E.64 R24, desc[UR8][R16.64+-0x38] ;  /* 0xffffc80810187981 */ /* 0x000ea8000c1e1b00 */
[----:B------:R-:W3:Y:S04]  /*0d20*/  LDG.E.64 R18, desc[UR8][R16.64+-0x40] ;  /* 0xffffc00810127981 */ /* 0x000ee8000c1e1b00 */
[----:B------:R-:W3:Y:S02]  /*0d30*/  LDG.E.64 R22, desc[UR8][R14.64+-0x40] ;  /* 0xffffc0080e167981 */ /* 0x000ee4000c1e1b00 */
[----:B---3--:R-:W-:-:S02]  /*0d40*/  DADD R22, R18, -R22 ;  /* 0x0000000012167229 */ /* 0x008fc40000000816 */
[----:B------:R-:W2:Y:S06]  /*0d50*/  LDG.E.64 R18, desc[UR8][R14.64+-0x38] ;  /* 0xffffc8080e127981 */ /* 0x000eac000c1e1b00 */
[----:B------:R-:W-:Y:S02]  /*0d60*/  DFMA R22, R22, R22, R28 ;  /* 0x000000161616722b */ /* 0x000fe4000000001c */
[----:B--2---:R-:W-:Y:S01]  /*0d70*/  DADD R28, R24, -R18 ;  /* 0x00000000181c7229 */ /* 0x004fe20000000812 */
[----:B------:R-:W2:Y:S04]  /*0d80*/  LDG.E.64 R18, desc[UR8][R16.64+-0x30] ;  /* 0xffffd00810127981 */ /* 0x000ea8000c1e1b00 */
[----:B------:R-:W2:Y:S03]  /*0d90*/  LDG.E.64 R24, desc[UR8][R14.64+-0x30] ;  /* 0xffffd0080e187981 */ /* 0x000ea6000c1e1b00 */
[----:B------:R-:W-:Y:S01]  /*0da0*/  DFMA R28, R28, R28, R22 ;  /* 0x0000001c1c1c722b */ /* 0x000fe20000000016 */
[----:B------:R-:W3:Y:S01]  /*0db0*/  LDG.E.64 R22, desc[UR8][R14.64+-0x28] ;  /* 0xffffd8080e167981 */ /* 0x000ee2000c1e1b00 */
[----:B--2---:R-:W-:-:S03]  /*0dc0*/  DADD R24, R18, -R24 ;  /* 0x0000000012187229 */ /* 0x004fc60000000818 */
[----:B------:R-:W3:Y:S05]  /*0dd0*/  LDG.E.64 R18, desc[UR8][R16.64+-0x28] ;  /* 0xffffd80810127981 */ /* 0x000eea000c1e1b00 */
[----:B------:R-:W-:Y:S01]  /*0de0*/  DFMA R24, R24, R24, R28 ;  /* 0x000000181818722b */ /* 0x000fe2000000001c */
[----:B------:R-:W2:Y:S01]  /*0df0*/  LDG.E.64 R28, desc[UR8][R14.64+-0x20] ;  /* 0xffffe0080e1c7981 */ /* 0x000ea2000c1e1b00 */
[----:B---3--:R-:W-:-:S03]  /*0e00*/  DADD R22, R18, -R22 ;  /* 0x0000000012167229 */ /* 0x008fc60000000816 */
[----:B------:R-:W2:Y:S05]  /*0e10*/  LDG.E.64 R18, desc[UR8][R16.64+-0x20] ;  /* 0xffffe00810127981 */ /* 0x000eaa000c1e1b00 */
        /* <DEDUP_REMOVED lines=41> */
[----:B------:R0:W3:Y:S01]  /*10b0*/  LDG.E.64 R22, desc[UR8][R16.64+0x38] ;  /* 0x0000380810167981 */ /* 0x0000e2000c1e1b00 */
[----:B------:R-:W-:Y:S01]  /*10c0*/  VIADD R26, R26, 0x10 ;  /* 0x000000101a1a7836 */ /* 0x000fe20000000000 */
[----:B--2---:R-:W-:Y:S02]  /*10d0*/  DADD R24, R18, -R24 ;  /* 0x0000000012187229 */ /* 0x004fe40000000818 */
[----:B------:R1:W3:Y:S02]  /*10e0*/  LDG.E.64 R18, desc[UR8][R14.64+0x38] ;  /* 0x000038080e127981 */ /* 0x0002e4000c1e1b00 */
[----:B------:R-:W-:-:S04]  /*10f0*/  ISETP.NE.AND P2, PT, R26, RZ, PT ;  /* 0x000000ff1a00720c */ /* 0x000fc80003f45270 */
[----:B------:R-:W-:Y:S01]  /*1100*/  DFMA R28, R24, R24, R28 ;  /* 0x00000018181c722b */ /* 0x000fe2000000001c */
[----:B0-----:R-:W-:Y:S02]  /*1110*/  IADD3 R16, P3, PT, R16, 0x80, RZ ;  /* 0x0000008010107810 */ /* 0x001fe40007f7e0ff */
[----:B-1----:R-:W-:-:S03]  /*1120*/  IADD3 R14, P4, PT, R14, 0x80, RZ ;  /* 0x000000800e0e7810 */ /* 0x002fc60007f9e0ff */
[----:B------:R-:W-:Y:S01]  /*1130*/  IMAD.X R17, RZ, RZ, R17, P3 ;  /* 0x000000ffff117224 */ /* 0x000fe200018e0611 */
[----:B---3--:R-:W-:-:S08]  /*1140*/  DADD R18, R22, -R18 ;  /* 0x0000000016127229 */ /* 0x008fd00000000812 */
[----:B------:R-:W-:Y:S01]  /*1150*/  DFMA R28, R18, R18, R28 ;  /* 0x00000012121c722b */ /* 0x000fe2000000001c */
[----:B------:R-:W-:Y:S01]  /*1160*/  IADD3.X R19, PT, PT, RZ, R15, RZ, P4, !PT ;  /* 0x0000000fff137210 */ /* 0x000fe200027fe4ff */
[----:B------:R-:W-:Y:S09]  /*1170*/  @P2 BRA `(.L_x_89) ;  /* 0xfffffff800e02947 */ /* 0x000ff2000383ffff */
[----:B------:R-:W-:-:S07]  /*1180*/  IMAD.MOV.U32 R22, RZ, RZ, R6 ;  /* 0x000000ffff167224 */ /* 0x000fce00078e0006 */
.L_x_88:
[----:B------:R-:W-:-:S13]  /*1190*/  ISETP.NE.AND P2, PT, R3, RZ, PT ;  /* 0x000000ff0300720c */ /* 0x000fda0003f45270 */
[----:B------:R-:W-:Y:S05]  /*11a0*/  @!P2 BRA `(.L_x_90) ;  /* 0x000000040088a947 */ /* 0x000fea0003800000 */
[----:B------:R-:W-:Y:S01]  /*11b0*/  ISETP.NE.AND P4, PT, R4, RZ, PT ;  /* 0x000000ff0400720c */ /* 0x000fe20003f85270 */
[----:B------:R-:W-:-:S12]  /*11c0*/  @!P0 BRA `(.L_x_91) ;  /* 0x0000000000a88947 */ /* 0x000fd80003800000 */
[----:B------:R-:W0:Y:S01]  /*11d0*/  LDC.64 R24, c[0x0][0x388] ;  /* 0x0000e200ff187b82 */ /* 0x000e220000000a00 */
[----:B------:R-:W-:Y:S02]  /*11e0*/  IMAD.IADD R17, R21, 0x1, R22 ;  /* 0x0000000115117824 */ /* 0x000fe400078e0216 */
[----:B------:R-:W-:-:S05]  /*11f0*/  IMAD.WIDE.U32 R14, R22, 0x8, R10 ;  /* 0x00000008160e7825 */ /* 0x000fca00078e000a */
[----:B------:R-:W2:Y:S01]  /*1200*/  LDG.E.64 R18, desc[UR8][R14.64] ;  /* 0x000000080e127981 */ /* 0x000ea2000c1e1b00 */
[----:B0-----:R-:W-:Y:S02]  /*1210*/  IMAD.WIDE.U32 R24, R17, 0x8, R24 ;  /* 0x0000000811187825 */ /* 0x001fe400078e0018 */
[----:B------:R-:W0:Y:S04]  /*1220*/  LDC.64 R16, c[0x0][0x388] ;  /* 0x0000e200ff107b82 */ /* 0x000e280000000a00 */
[----:B------:R-:W2:Y:S01]  /*1230*/  LDG.E.64 R24, desc[UR8][R24.64] ;  /* 0x0000000818187981 */ /* 0x000ea2000c1e1b00 */
[----:B------:R-:W-:-:S05]  /*1240*/  IADD3 R23, P2, PT, R21, R22, RZ ;  /* 0x0000001615177210 */ /* 0x000fca0007f5e0ff */
[----:B------:R-:W-:Y:S01]  /*1250*/  IMAD.X R26, RZ, RZ, RZ, P2 ;  /* 0x000000ffff1a7224 */ /* 0x000fe200010e06ff */
[----:B0-----:R-:W-:-:S04]  /*1260*/  LEA R16, P3, R23, R16, 0x3 ;  /* 0x0000001017107211 */ /* 0x001fc800078618ff */
[----:B------:R-:W-:Y:S02]  /*1270*/  LEA.HI.X R17, R23, R17, R26, 0x3, P3 ;  /* 0x0000001117117211 */ /* 0x000fe400018f1c1a */
[----:B------:R-:W3:Y:S01]  /*1280*/  LDG.E.64 R26, desc[UR8][R14.64+0x8] ;  /* 0x000008080e1a7981 */ /* 0x000ee2000c1e1b00 */
[----:B--2---:R-:W-:-:S03]  /*1290*/  DADD R18, R24, -R18 ;  /* 0x0000000018127229 */ /* 0x004fc60000000812 */
[----:B------:R-:W2:Y:S05]  /*12a0*/  LDG.E.64 R24, desc[UR8][R14.64+0x10] ;  /* 0x000010080e187981 */ /* 0x000eaa000c1e1b00 */
[----:B------:R-:W-:Y:S02]  /*12b0*/  DFMA R28, R18, R18, R28 ;  /* 0x00000012121c722b */ /* 0x000fe4000000001c */
[----:B------:R-:W3:Y:S02]  /*12c0*/  LDG.E.64 R18, desc[UR8][R16.64+0x8] ;  /* 0x0000080810127981 */ /* 0x000ee4000c1e1b00 */
[----:B---3--:R-:W-:Y:S02]  /*12d0*/  DADD R26, R18, -R26 ;  /* 0x00000000121a7229 */ /* 0x008fe4000000081a */
[----:B------:R-:W2:Y:S06]  /*12e0*/  LDG.E.64 R18, desc[UR8][R16.64+0x10] ;  /* 0x0000100810127981 */ /* 0x000eac000c1e1b00 */
        /* <DEDUP_REMOVED lines=15> */
[----:B------:R-:W3:Y:S05]  /*13e0*/  LDG.E.64 R24, desc[UR8][R16.64+0x30] ;  /* 0x0000300810187981 */ /* 0x000eea000c1e1b00 */
[----:B------:R-:W-:Y:S02]  /*13f0*/  DFMA R26, R18, R18, R26 ;  /* 0x00000012121a722b */ /* 0x000fe4000000001a */
[----:B------:R-:W3:Y:S04]  /*1400*/  LDG.E.64 R18, desc[UR8][R14.64+0x30] ;  /* 0x000030080e127981 */ /* 0x000ee8000c1e1b00 */
[----:B------:R-:W2:Y:S01]  /*1410*/  LDG.E.64 R16, desc[UR8][R16.64+0x38] ;  /* 0x0000380810107981 */ /* 0x000ea2000c1e1b00 */
[----:B------:R-:W-:Y:S01]  /*1420*/  VIADD R22, R22, 0x8 ;  /* 0x0000000816167836 */ /* 0x000fe20000000000 */
[----:B---3--:R-:W-:-:S02]  /*1430*/  DADD R18, R24, -R18 ;  /* 0x0000000018127229 */ /* 0x008fc40000000812 */
[----:B--2---:R-:W-:-:S06]  /*1440*/  DADD R28, R16, -R28 ;  /* 0x00000000101c7229 */ /* 0x004fcc000000081c */
[----:B------:R-:W-:-:S08]  /*1450*/  DFMA R26, R18, R18, R26 ;  /* 0x00000012121a722b */ /* 0x000fd0000000001a */
[----:B------:R-:W-:-:S11]  /*1460*/  DFMA R28, R28, R28, R26 ;  /* 0x0000001c1c1c722b */ /* 0x000fd6000000001a */
.L_x_91:
        /* <DEDUP_REMOVED lines=8> */
[----:B------:R-:W0:Y:S03]  /*14f0*/  LDC.64 R14, c[0x0][0x388] ;  /* 0x0000e200ff0e7b82 */ /* 0x000e260000000a00 */
[----:B------:R-:W2:Y:S02]  /*1500*/  LDG.E.64 R18, desc[UR8][R24.64] ;  /* 0x0000000818127981 */ /* 0x000ea4000c1e1b00 */
[----:B--2---:R-:W-:Y:S01]  /*1510*/  DADD R26, R18, -R26 ;  /* 0x00000000121a7229 */ /* 0x004fe2000000081a */
[----:B------:R-:W-:-:S04]  /*1520*/  IADD3 R18, P2, PT, R21, R22, RZ ;  /* 0x0000001615127210 */ /* 0x000fc80007f5e0ff */
[----:B0-----:R-:W-:Y:S01]  /*1530*/  LEA R14, P3, R18, R14, 0x3 ;  /* 0x0000000e120e7211 */ /* 0x001fe200078618ff */
[----:B------:R-:W-:-:S05]  /*1540*/  IMAD.X R19, RZ, RZ, RZ, P2 ;  /* 0x000000ffff137224 */ /* 0x000fca00010e06ff */
[----:B------:R-:W-:Y:S02]  /*1550*/  LEA.HI.X R15, R18, R15, R19, 0x3, P3 ;  /* 0x0000000f120f7211 */ /* 0x000fe400018f1c13 */
[----:B------:R-:W2:Y:S04]  /*1560*/  LDG.E.64 R18, desc[UR8][R16.64+0x8] ;  /* 0x0000080810127981 */ /* 0x000ea8000c1e1b00 */
[----:B------:R-:W2:Y:S01]  /*1570*/  LDG.E.64 R24, desc[UR8][R14.64+0x8] ;  /* 0x000008080e187981 */ /* 0x000ea2000c1e1b00 */
[----:B------:R-:W-:-:S03]  /*1580*/  DFMA R26, R26, R26, R28 ;  /* 0x0000001a1a1a722b */ /* 0x000fc6000000001c */
[----:B------:R-:W3:Y:S01]  /*1590*/  LDG.E.64 R28, desc[UR8][R16.64+0x18] ;  /* 0x00001808101c7981 */ /* 0x000ee2000c1e1b00 */
[----:B--2---:R-:W-:-:S03]  /*15a0*/  DADD R18, R24, -R18 ;  /* 0x0000000018127229 */ /* 0x004fc60000000812 */
[----:B------:R-:W2:Y:S05]  /*15b0*/  LDG.E.64 R24, desc[UR8][R14.64+0x10] ;  /* 0x000010080e187981 */ /* 0x000eaa000c1e1b00 */
[----:B------:R-:W-:Y:S02]  /*15c0*/  DFMA R26, R18, R18, R26 ;  /* 0x00000012121a722b */ /* 0x000fe4000000001a */
[----:B------:R-:W2:Y:S04]  /*15d0*/  LDG.E.64 R18, desc[UR8][R16.64+0x10] ;  /* 0x0000100810127981 */ /* 0x000ea8000c1e1b00 */
[----:B------:R-:W3:Y:S01]  /*15e0*/  LDG.E.64 R14, desc[UR8][R14.64+0x18] ;  /* 0x000018080e0e7981 */ /* 0x000ee2000c1e1b00 */
[----:B------:R-:W-:Y:S01]  /*15f0*/  VIADD R22, R22, 0x4 ;  /* 0x0000000416167836 */ /* 0x000fe20000000000 */
[----:B--2---:R-:W-:-:S02]  /*1600*/  DADD R18, R24, -R18 ;  /* 0x0000000018127229 */ /* 0x004fc40000000812 */
[----:B---3--:R-:W-:-:S06]  /*1610*/  DADD R28, R14, -R28 ;  /* 0x000000000e1c7229 */ /* 0x008fcc000000081c */
[----:B------:R-:W-:-:S08]  /*1620*/  DFMA R26, R18, R18, R26 ;  /* 0x00000012121a722b */ /* 0x000fd0000000001a */
[----:B------:R-:W-:-:S11]  /*1630*/  DFMA R28, R28, R28, R26 ;  /* 0x0000001c1c1c722b */ /* 0x000fd6000000001a */
.L_x_92:
[----:B------:R-:W-:Y:S05]  /*1640*/  @!P4 BRA `(.L_x_90) ;  /* 0x000000000060c947 */ /* 0x000fea0003800000 */
[----:B------:R-:W0:Y:S01]  /*1650*/  LDC.64 R18, c[0x0][0x388] ;  /* 0x0000e200ff127b82 */ /* 0x000e220000000a00 */
[----:B------:R-:W-:Y:S02]  /*1660*/  IMAD.IADD R15, R21, 0x1, R22 ;  /* 0x00000001150f7824 */ /* 0x000fe400078e0216 */
[----:B------:R-:W-:-:S04]  /*1670*/  IMAD.WIDE.U32 R16, R22, 0x8, R10 ;  /* 0x0000000816107825 */ /* 0x000fc800078e000a */
[----:B0-----:R-:W-:Y:S02]  /*1680*/  IMAD.WIDE.U32 R18, R15, 0x8, R18 ;  /* 0x000000080f127825 */ /* 0x001fe400078e0012 */
[----:B------:R-:W2:Y:S04]  /*1690*/  LDG.E.64 R14, desc[UR8][R16.64] ;  /* 0x00000008100e7981 */ /* 0x000ea8000c1e1b00 */
[----:B------:R-:W2:Y:S01]  /*16a0*/  LDG.E.64 R18, desc[UR8][R18.64] ;  /* 0x0000000812127981 */ /* 0x000ea2000c1e1b00 */
[----:B------:R-:W-:Y:S01]  /*16b0*/  ISETP.NE.AND P2, PT, R7, 0x1, PT ;  /* 0x000000010700780c */ /* 0x000fe20003f45270 */
[----:B--2---:R-:W-:-:S08]  /*16c0*/  DADD R14, R18, -R14 ;  /* 0x00000000120e7229 */ /* 0x004fd0000000080e */
[----:B------:R-:W-:-:S04]  /*16d0*/  DFMA R28, R14, R14, R28 ;  /* 0x0000000e0e1c722b */ /* 0x000fc8000000001c */
[----:B------:R-:W-:Y:S07]  /*16e0*/  @!P2 BRA `(.L_x_90) ;  /* 0x000000000038a947 */ /* 0x000fee0003800000 */
[----:B------:R-:W0:Y:S01]  /*16f0*/  LDC.64 R14, c[0x0][0x388] ;  /* 0x0000e200ff0e7b82 */ /* 0x000e220000000a00 */
[----:B------:R-:W-:-:S05]  /*1700*/  IADD3 R21, P2, PT, R21, R22, RZ ;  /* 0x0000001615157210 */ /* 0x000fca0007f5e0ff */
[----:B------:R-:W-:Y:S01]  /*1710*/  IMAD.X R18, RZ, RZ, RZ, P2 ;  /* 0x000000ffff127224 */ /* 0x000fe200010e06ff */
[----:B------:R-:W-:-:S13]  /*1720*/  ISETP.NE.AND P2, PT, R7, 0x2, PT ;  /* 0x000000020700780c */ /* 0x000fda0003f45270 */
[----:B------:R-:W2:Y:S01]  /*1730*/  @P2 LDG.E.64 R24, desc[UR8][R16.64+0x10] ;  /* 0x0000100810182981 */ /* 0x000ea2000c1e1b00 */
[----:B0-----:R-:W-:-:S04]  /*1740*/  LEA R14, P3, R21, R14, 0x3 ;  /* 0x0000000e150e7211 */ /* 0x001fc800078618ff */
[----:B------:R-:W-:Y:S02]  /*1750*/  LEA.HI.X R15, R21, R15, R18, 0x3, P3 ;  /* 0x0000000f150f7211 */ /* 0x000fe400018f1c12 */
[----:B------:R-:W3:Y:S04]  /*1760*/  LDG.E.64 R18, desc[UR8][R16.64+0x8] ;  /* 0x0000080810127981 */ /* 0x000ee8000c1e1b00 */
[----:B------:R-:W3:Y:S04]  /*1770*/  LDG.E.64 R22, desc[UR8][R14.64+0x8] ;  /* 0x000008080e167981 */ /* 0x000ee8000c1e1b00 */
[----:B------:R-:W2:Y:S01]  /*1780*/  @P2 LDG.E.64 R26, desc[UR8][R14.64+0x10] ;  /* 0x000010080e1a2981 */ /* 0x000ea2000c1e1b00 */
[----:B---3--:R-:W-:-:S02]  /*1790*/  DADD R18, R22, -R18 ;  /* 0x0000000016127229 */ /* 0x008fc40000000812 */
[----:B--2---:R-:W-:-:S06]  /*17a0*/  @P2 DADD R24, R26, -R24 ;  /* 0x000000001a182229 */ /* 0x004fcc0000000818 */
[----:B------:R-:W-:-:S08]  /*17b0*/  DFMA R28, R18, R18, R28 ;  /* 0x00000012121c722b */ /* 0x000fd0000000001c */
[----:B------:R-:W-:-:S11]  /*17c0*/  @P2 DFMA R28, R24, R24, R28 ;  /* 0x00000018181c222b */ /* 0x000fd6000000001c */
.L_x_90:
[----:B------:R-:W0:Y:S01]  /*17d0*/  LDCU UR4, c[0x0][0x3a8] ;  /* 0x00007500ff0477ac */ /* 0x000e220008000800 */
[----:B------:R-:W-:Y:S01]  /*17e0*/  VIADD R14, R9, 0x1 ;  /* 0x00000001090e7836 */ /* 0x000fe20000000000 */
[----:B------:R-:W-:-:S06]  /*17f0*/  DSETP.GEU.AND P2, PT, R28, R12, PT ;  /* 0x0000000c1c00722a */ /* 0x000fcc0003f4e000 */
[----:B------:R-:W-:Y:S02]  /*1800*/  FSEL R12, R28, R12, !P2 ;  /* 0x0000000c1c0c7208 */ /* 0x000fe40005000000 */
[----:B------:R-:W-:Y:S02]  /*1810*/  FSEL R13, R29, R13, !P2 ;  /* 0x0000000d1d0d7208 */ /* 0x000fe40005000000 */
[----:B------:R-:W-:Y:S02]  /*1820*/  SEL R2, R9, R2, !P2 ;  /* 0x0000000209027207 */ /* 0x000fe40005000000 */
[----:B0-----:R-:W-:-:S13]  /*1830*/  ISETP.NE.AND P3, PT, R14, UR4, PT ;  /* 0x000000040e007c0c */ /* 0x001fda000bf65270 */
[----:B------:R-:W-:Y:S05]  /*1840*/  @!P3 BRA `(.L_x_86) ;  /* 0x000000000084b947 */ /* 0x000fea0003800000 */
[----:B------:R-:W-:Y:S01]  /*1850*/  MOV R9, R14 ;  /* 0x0000000e00097202 */ /* 0x000fe20000000f00 */
[----:B------:R-:W-:Y:S06]  /*1860*/  BRA `(.L_x_93) ;  /* 0xfffffff000ec7947 */ /* 0x000fec000383ffff */
.L_x_87:
[----:B------:R-:W-:Y:S01]  /*1870*/  UIADD3 UR4, UPT, UPT, UR5, -0x1, URZ ;  /* 0xffffffff05047890 */ /* 0x000fe2000fffe0ff */
[----:B------:R-:W-:Y:S01]  /*1880*/  IMAD.MOV.U32 R2, RZ, RZ, RZ ;  /* 0x000000ffff027224 */ /* 0x000fe200078e00ff */
[----:B------:R-:W-:Y:S01]  /*1890*/  UIADD3 UR5, UPT, UPT, UR5, -0x2, URZ ;  /* 0xfffffffe05057890 */ /* 0x000fe2000fffe0ff */
[----:B------:R-:W-:Y:S01]  /*18a0*/  IMAD.MOV.U32 R3, RZ, RZ, 0x1 ;  /* 0x00000001ff037424 */ /* 0x000fe200078e00ff */
[----:B------:R-:W-:Y:S02]  /*18b0*/  ULOP3.LUT UR6, UR4, 0x3, URZ, 0xc0, !UPT ;  /* 0x0000000304067892 */ /* 0x000fe4000f8ec0ff */
[----:B------:R-:W-:-:S09]  /*18c0*/  UISETP.GE.U32.AND UP0, UPT, UR5, 0x3, UPT ;  /* 0x000000030500788c */ /* 0x000fd2000bf06070 */
[----:B------:R-:W-:Y:S05]  /*18d0*/  BRA.U !UP0, `(.L_x_94) ;  /* 0x0000000108347547 */ /* 0x000fea000b800000 */
[----:B------:R-:W-:Y:S01]  /*18e0*/  IMAD.MOV.U32 R2, RZ, RZ, RZ ;  /* 0x000000ffff027224 */ /* 0x000fe200078e00ff */
[----:B------:R-:W-:Y:S01]  /*18f0*/  ULOP3.LUT UR4, UR4, 0xfffffffc, URZ, 0xc0, !UPT ;  /* 0xfffffffc04047892 */ /* 0x000fe2000f8ec0ff */
[----:B------:R-:W-:-:S11]  /*1900*/  IMAD.MOV.U32 R3, RZ, RZ, 0x1 ;  /* 0x00000001ff037424 */ /* 0x000fd600078e00ff */
.L_x_95:
[----:B------:R-:W-:Y:S01]  /*1910*/  VIADD R4, R3, 0x3 ;  /* 0x0000000303047836 */ /* 0x000fe20000000000 */
[----:B------:R-:W-:-:S04]  /*1920*/  DSETP.GT.AND P0, PT, R12, RZ, PT ;  /* 0x000000ff0c00722a */ /* 0x000fc80003f04000 */
[----:B------:R-:W-:Y:S01]  /*1930*/  ISETP.NE.AND P1, PT, R4, UR4, PT ;  /* 0x0000000404007c0c */ /* 0x000fe2000bf25270 */
[C---:B------:R-:W-:Y:S01]  /*1940*/  VIADD R4, R3.reuse, 0x4 ;  /* 0x0000000403047836 */ /* 0x040fe20000000000 */
[----:B------:R-:W-:Y:S02]  /*1950*/  SEL R2, R3, R2, P0 ;  /* 0x0000000203027207 */ /* 0x000fe40000000000 */
[----:B------:R-:W-:Y:S01]  /*1960*/  FSEL R12, R12, RZ, !P0 ;  /* 0x000000ff0c0c7208 */ /* 0x000fe20004000000 */
[----:B------:R-:W-:Y:S01]  /*1970*/  IMAD.MOV.U32 R3, RZ, RZ, R4 ;  /* 0x000000ffff037224 */ /* 0x000fe200078e0004 */
[----:B------:R-:W-:-:S07]  /*1980*/  FSEL R13, R13, RZ, !P0 ;  /* 0x000000ff0d0d7208 */ /* 0x000fce0004000000 */
[----:B------:R-:W-:Y:S05]  /*1990*/  @P1 BRA `(.L_x_95) ;  /* 0xfffffffc00dc1947 */ /* 0x000fea000383ffff */
[----:B------:R-:W-:-:S07]  /*19a0*/  IMAD.MOV.U32 R3, RZ, RZ, R4 ;  /* 0x000000ffff037224 */ /* 0x000fce00078e0004 */
.L_x_94:
[----:B------:R-:W-:-:S09]  /*19b0*/  UISETP.NE.AND UP0, UPT, UR6, URZ, UPT ;  /* 0x000000ff0600728c */ /* 0x000fd2000bf05270 */
[----:B------:R-:W-:Y:S05]  /*19c0*/  BRA.U !UP0, `(.L_x_86) ;  /* 0x0000000108247547 */ /* 0x000fea000b800000 */
[----:B------:R-:W-:-:S05]  /*19d0*/  UMOV UR4, URZ ;  /* 0x000000ff00047c82 */ /* 0x000fca0008000000 */
.L_x_96:
[----:B------:R-:W-:Y:S01]  /*19e0*/  UIADD3 UR4, UPT, UPT, UR4, 0x1, URZ ;  /* 0x0000000104047890 */ /* 0x000fe2000fffe0ff */
[----:B------:R-:W-:-:S03]  /*19f0*/  DSETP.GT.AND P0, PT, R12, RZ, PT ;  /* 0x000000ff0c00722a */ /* 0x000fc60003f04000 */
[----:B------:R-:W-:-:S03]  /*1a00*/  UISETP.NE.AND UP0, UPT, UR4, UR6, UPT ;  /* 0x000000060400728c */ /* 0x000fc6000bf05270 */
[C---:B------:R-:W-:Y:S01]  /*1a10*/  SEL R2, R3.reuse, R2, P0 ;  /* 0x0000000203027207 */ /* 0x040fe20000000000 */
[----:B------:R-:W-:Y:S01]  /*1a20*/  VIADD R3, R3, 0x1 ;  /* 0x0000000103037836 */ /* 0x000fe20000000000 */
[----:B------:R-:W-:Y:S02]  /*1a30*/  FSEL R12, R12, RZ, !P0 ;  /* 0x000000ff0c0c7208 */ /* 0x000fe40004000000 */
[----:B------:R-:W-:Y:S02]  /*1a40*/  FSEL R13, R13, RZ, !P0 ;  /* 0x000000ff0d0d7208 */ /* 0x000fe40004000000 */
[----:B------:R-:W-:Y:S05]  /*1a50*/  BRA.U UP0, `(.L_x_96) ;  /* 0xfffffffd00e07547 */ /* 0x000fea000b83ffff */
.L_x_86:
[----:B------:R-:W0:Y:S01]  /*1a60*/  LDC.64 R4, c[0x0][0x390] ;  /* 0x0000e400ff047b82 */ /* 0x000e220000000a00 */
[----:B------:R-:W1:Y:S02]  /*1a70*/  LDCU.64 UR4, c[0x0][0x398] ;  /* 0x00007300ff0477ac */ /* 0x000e640008000a00 */
[----:B-1----:R-:W-:-:S04]  /*1a80*/  UISETP.NE.U32.AND UP0, UPT, UR4, URZ, UPT ;  /* 0x000000ff0400728c */ /* 0x002fc8000bf05070 */
[----:B------:R-:W-:Y:S01]  /*1a90*/  UISETP.NE.AND.EX UP0, UPT, UR5, URZ, UPT, UP0 ;  /* 0x000000ff0500728c */ /* 0x000fe2000bf05300 */
[----:B0-----:R-:W-:-:S05]  /*1aa0*/  IMAD.WIDE R4, R0, 0x4, R4 ;  /* 0x0000000400047825 */ /* 0x001fca00078e0204 */
[----:B------:R0:W-:Y:S03]  /*1ab0*/  STG.E desc[UR8][R4.64], R2 ;  /* 0x0000000204007986 */ /* 0x0001e6000c101908 */
[----:B------:R-:W-:Y:S05]  /*1ac0*/  BRA.U !UP0, `(.L_x_97) ;  /* 0x0000000108347547 */ /* 0x000fea000b800000 */
[----:B0-----:R-:W0:Y:S02]  /*1ad0*/  LDC.64 R4, c[0x0][0x398] ;  /* 0x0000e600ff047b82 */ /* 0x001e240000000a00 */
[----:B0-----:R-:W-:-:S06]  /*1ae0*/  IMAD.WIDE R4, R0, 0x4, R4 ;  /* 0x0000000400047825 */ /* 0x001fcc00078e0204 */
[----:B------:R-:W2:Y:S02]  /*1af0*/  LDG.E R5, desc[UR8][R4.64] ;  /* 0x0000000804057981 */ /* 0x000ea4000c1e1900 */
[----:B--2---:R-:W-:-:S13]  /*1b00*/  ISETP.NE.AND P0, PT, R5, R2, PT ;  /* 0x000000020500720c */ /* 0x004fda0003f05270 */
[----:B------:R-:W-:Y:S05]  /*1b10*/  @!P0 EXIT ;  /* 0x000000000000894d */ /* 0x000fea0003800000 */
[----:B------:R-:W0:Y:S01]  /*1b20*/  S2R R0, SR_LANEID ;  /* 0x0000000000007919 */ /* 0x000e220000000000 */
[----:B------:R-:W1:Y:S01]  /*1b30*/  LDC.64 R2, c[0x0][0x3b0] ;  /* 0x0000ec00ff027b82 */ /* 0x000e620000000a00 */
[----:B------:R-:W-:Y:S02]  /*1b40*/  VOTEU.ANY UR4, UPT, PT ;  /* 0x0000000000047886 */ /* 0x000fe400038e0100 */
[----:B------:R-:W-:Y:S02]  /*1b50*/  UFLO.U32 UR5, UR4 ;  /* 0x00000004000572bd */ /* 0x000fe400080e0000 */
[----:B------:R-:W1:Y:S04]  /*1b60*/  POPC R5, UR4 ;  /* 0x0000000400057d09 */ /* 0x000e680008000000 */
[----:B0-----:R-:W-:-:S13]  /*1b70*/  ISETP.EQ.U32.AND P0, PT, R0, UR5, PT ;  /* 0x0000000500007c0c */ /* 0x001fda000bf02070 */
[----:B-1----:R-:W-:Y:S01]  /*1b80*/  @P0 REDG.E.ADD.STRONG.GPU desc[UR8][R2.64], R5 ;  /* 0x000000050200098e */ /* 0x002fe2000c12e108 */
[----:B------:R-:W-:Y:S05]  /*1b90*/  EXIT ;  /* 0x000000000000794d */ /* 0x000fea0003800000 */
.L_x_97:
[----:B------:R-:W1:Y:S01]  /*1ba0*/  S2R R0, SR_LANEID ;  /* 0x0000000000007919 */ /* 0x000e620000000000 */
[----:B0-----:R-:W0:Y:S01]  /*1bb0*/  LDC.64 R2, c[0x0][0x3b0] ;  /* 0x0000ec00ff027b82 */ /* 0x001e220000000a00 */
[----:B------:R-:W-:Y:S02]  /*1bc0*/  VOTEU.ANY UR4, UPT, PT ;  /* 0x0000000000047886 */ /* 0x000fe400038e0100 */
[----:B------:R-:W-:Y:S02]  /*1bd0*/  UFLO.U32 UR5, UR4 ;  /* 0x00000004000572bd */ /* 0x000fe400080e0000 */
[----:B------:R-:W0:Y:S04]  /*1be0*/  POPC R5, UR4 ;  /* 0x0000000400057d09 */ /* 0x000e280008000000 */
[----:B-1----:R-:W-:-:S13]  /*1bf0*/  ISETP.EQ.U32.AND P0, PT, R0, UR5, PT ;  /* 0x0000000500007c0c */ /* 0x002fda000bf02070 */
[----:B0-----:R-:W-:Y:S01]  /*1c00*/  @P0 REDG.E.ADD.STRONG.GPU desc[UR8][R2.64], R5 ;  /* 0x000000050200098e */ /* 0x001fe2000c12e108 */
[----:B------:R-:W-:Y:S05]  /*1c10*/  EXIT ;  /* 0x000000000000794d */ /* 0x000fea0003800000 */
.L_x_98:
        /* <DEDUP_REMOVED lines=14> */
.L_x_100:


//--------------------- .nv.shared._Z24accumulate_kernel_sharedPKdPKiPdPiiii --------------------------
	.section	.nv.shared._Z24accumulate_kernel_sharedPKdPKiPdPiiii,"aw",@nobits
	.sectionflags	@""
	.align	16
	.zero		1024


//--------------------- .nv.shared.reserved.0     --------------------------
	.section	.nv.shared.reserved.0,"aw",@nobits
	.weak		__nv_reservedSMEM_offset_0_alias
	.size		__nv_reservedSMEM_offset_0_alias, 0, 64
	.other		__nv_reservedSMEM_offset_0_alias,@"STO_CUDA_RESERVED_SHARED STV_DEFAULT"
__nv_reservedSMEM_offset_0_alias:
	.zero		0
	.zero		64


//--------------------- .nv.shared._Z20assign_labels_kernelPKdS0_PiPKiiiiS1_ --------------------------
	.section	.nv.shared._Z20assign_labels_kernelPKdS0_PiPKiiiiS1_,"aw",@nobits
	.sectionflags	@""
	.align	16
	.zero		1024


//--------------------- .nv.constant0._Z24accumulate_kernel_sharedPKdPKiPdPiiii --------------------------
	.section	.nv.constant0._Z24accumulate_kernel_sharedPKdPKiPdPiiii,"a",@progbits
	.sectionflags	@""
	.align	4
.nv.constant0._Z24accumulate_kernel_sharedPKdPKiPdPiiii:
	.zero		940


//--------------------- .nv.constant0._Z20assign_labels_kernelPKdS0_PiPKiiiiS1_ --------------------------
	.section	.nv.constant0._Z20assign_labels_kernelPKdS0_PiPKiiiiS1_,"a",@progbits
	.sectionflags	@""
	.align	4
.nv.constant0._Z20assign_labels_kernelPKdS0_PiPKiiiiS1_:
	.zero		952


//--------------------- SYMBOLS --------------------------

	.type		.nv.reservedSmem.offset0,@object
	.size		.nv.reservedSmem.offset0,0x4
	.type		.nv.reservedSmem.cap,@object
	.size		.nv.reservedSmem.cap,0x4
